	.target	sm_90a

	.elftype	@"ET_EXEC"


//--------------------- .note.nv.tkinfo           --------------------------
	.section	.note.nv.tkinfo,"",@"SHT_NOTE"
	.sectionflags	@"SHF_NOTE_NV_TKINFO"
	.tkinfo
        /*0018*/ 	.word	0x00000002
        /*0030*/ 	.string	""
        /*0030*/ 	.string	"ptxas"
        /*0030*/ 	.string	"Cuda compilation tools, release 13.0, V13.0.88"
        /*0030*/ 	.string	"Build cuda_13.0.r13.0/compiler.36424714_0"
        /*0030*/ 	.string	"-arch sm_90a -m 64 "



//--------------------- .note.nv.cuinfo           --------------------------
	.section	.note.nv.cuinfo,"",@"SHT_NOTE"
	.sectionflags	@"SHF_NOTE_NV_CUINFO"
        /*0018*/ 	.short	0x0002
        /*001a*/ 	.short	0x005a
        /*001c*/ 	.short	0x0082
	.zero		2


//--------------------- .nv.info                  --------------------------
	.section	.nv.info,"",@"SHT_CUDA_INFO"
	.align	4


	//----- nvinfo : EIATTR_REGCOUNT
	.align		4
        /*0000*/ 	.byte	0x04, 0x2f
        /*0002*/ 	.short	(.L_15 - .L_14)
	.align		4
.L_14:
        /*0004*/ 	.word	index@(_ZN7cutlass13device_kernelINS_4gemm6kernel13GemmUniversalIN4cute5tupleIJiiiiEEENS1_10collective13CollectiveMmaINS1_34MainloopSm90TmaGmmaWarpSpecializedILi7ENS5_IJNS4_1CILi1EEESB_SB_EEENS1_35KernelTmaWarpSpecializedCooperativeEEENS5_IJNSA_ILi256EEENSA_ILi64EEENSA_ILi32EEEEEEfNS5_IJlSB_lEEEfSJ_NS4_8TiledMMAINS4_8MMA_AtomIJNS4_4SM904GMMA29MMA_64x64x8_F32TF32TF32_SS_TNILNSN_7ScaleInE1ELSP_1EEEEEENS4_6LayoutINS5_IJNSA_ILi2EEESB_SB_EEENS5_IJSB_NSA_ILi0EEESV_EEEEENS5_IJNS4_10UnderscoreESY_SY_EEEEENS4_13SM90_TMA_LOADENS4_14ComposedLayoutINS4_7SwizzleILi3ELi4ELi3EEENS4_18smem_ptr_flag_bitsILi32EEENSS_INS5_IJNSA_ILi8EEESH_EEENS5_IJSH_SB_EEEEEEEvNS4_8identityES11_S1B_vS1C_EENS_8epilogue10collective6detail29Sm90TmaWarpSpecializedAdapterINS1F_15DefaultEpilogueIfSJ_SJ_NS1E_6thread17LinearCombinationIfLi1EffLNS1J_9ScaleType4KindE0ELNS_15FloatRoundStyleE2EfEENS1_15EpilogueDefaultEEEEEvvEEEEvNT_6ParamsE)
        /*0008*/ 	.word	0x000000a8


	//----- nvinfo : EIATTR_FRAME_SIZE
	.align		4
.L_15:
        /*000c*/ 	.byte	0x04, 0x11
        /*000e*/ 	.short	(.L_17 - .L_16)
	.align		4
.L_16:
        /*0010*/ 	.word	index@(_ZN7cutlass13device_kernelINS_4gemm6kernel13GemmUniversalIN4cute5tupleIJiiiiEEENS1_10collective13CollectiveMmaINS1_34MainloopSm90TmaGmmaWarpSpecializedILi7ENS5_IJNS4_1CILi1EEESB_SB_EEENS1_35KernelTmaWarpSpecializedCooperativeEEENS5_IJNSA_ILi256EEENSA_ILi64EEENSA_ILi32EEEEEEfNS5_IJlSB_lEEEfSJ_NS4_8TiledMMAINS4_8MMA_AtomIJNS4_4SM904GMMA29MMA_64x64x8_F32TF32TF32_SS_TNILNSN_7ScaleInE1ELSP_1EEEEEENS4_6LayoutINS5_IJNSA_ILi2EEESB_SB_EEENS5_IJSB_NSA_ILi0EEESV_EEEEENS5_IJNS4_10UnderscoreESY_SY_EEEEENS4_13SM90_TMA_LOADENS4_14ComposedLayoutINS4_7SwizzleILi3ELi4ELi3EEENS4_18smem_ptr_flag_bitsILi32EEENSS_INS5_IJNSA_ILi8EEESH_EEENS5_IJSH_SB_EEEEEEEvNS4_8identityES11_S1B_vS1C_EENS_8epilogue10collective6detail29Sm90TmaWarpSpecializedAdapterINS1F_15DefaultEpilogueIfSJ_SJ_NS1E_6thread17LinearCombinationIfLi1EffLNS1J_9ScaleType4KindE0ELNS_15FloatRoundStyleE2EfEENS1_15EpilogueDefaultEEEEEvvEEEEvNT_6ParamsE)
        /*0014*/ 	.word	0x00000000


	//----- nvinfo : EIATTR_MIN_STACK_SIZE
	.align		4
.L_17:
        /*0018*/ 	.byte	0x04, 0x12
        /*001a*/ 	.short	(.L_19 - .L_18)
	.align		4
.L_18:
        /*001c*/ 	.word	index@(_ZN7cutlass13device_kernelINS_4gemm6kernel13GemmUniversalIN4cute5tupleIJiiiiEEENS1_10collective13CollectiveMmaINS1_34MainloopSm90TmaGmmaWarpSpecializedILi7ENS5_IJNS4_1CILi1EEESB_SB_EEENS1_35KernelTmaWarpSpecializedCooperativeEEENS5_IJNSA_ILi256EEENSA_ILi64EEENSA_ILi32EEEEEEfNS5_IJlSB_lEEEfSJ_NS4_8TiledMMAINS4_8MMA_AtomIJNS4_4SM904GMMA29MMA_64x64x8_F32TF32TF32_SS_TNILNSN_7ScaleInE1ELSP_1EEEEEENS4_6LayoutINS5_IJNSA_ILi2EEESB_SB_EEENS5_IJSB_NSA_ILi0EEESV_EEEEENS5_IJNS4_10UnderscoreESY_SY_EEEEENS4_13SM90_TMA_LOADENS4_14ComposedLayoutINS4_7SwizzleILi3ELi4ELi3EEENS4_18smem_ptr_flag_bitsILi32EEENSS_INS5_IJNSA_ILi8EEESH_EEENS5_IJSH_SB_EEEEEEEvNS4_8identityES11_S1B_vS1C_EENS_8epilogue10collective6detail29Sm90TmaWarpSpecializedAdapterINS1F_15DefaultEpilogueIfSJ_SJ_NS1E_6thread17LinearCombinationIfLi1EffLNS1J_9ScaleType4KindE0ELNS_15FloatRoundStyleE2EfEENS1_15EpilogueDefaultEEEEEvvEEEEvNT_6ParamsE)
        /*0020*/ 	.word	0x00000000
.L_19:


//--------------------- .nv.compat                --------------------------
	.section	.nv.compat,"",@"SHT_CUDA_COMPAT_INFO"
	.align	4
        /*0000*/ 	.byte	0x02, 0x09, 0x01, 0x00, 0x02, 0x02, 0x04, 0x00, 0x02, 0x05, 0x05, 0x00, 0x03, 0x07, 0x01, 0x01
        /*0010*/ 	.byte	0x02, 0x03, 0x01, 0x00, 0x02, 0x06, 0x01, 0x00, 0x04, 0x0b, 0x08, 0x00, 0x00, 0x00, 0x00, 0x00
        /*0020*/ 	.byte	0x00, 0x00, 0x00, 0x00


//--------------------- .nv.info._ZN7cutlass13device_kernelINS_4gemm6kernel13GemmUniversalIN4cute5tupleIJiiiiEEENS1_10collective13CollectiveMmaINS1_34MainloopSm90TmaGmmaWarpSpecializedILi7ENS5_IJNS4_1CILi1EEESB_SB_EEENS1_35KernelTmaWarpSpecializedCooperativeEEENS5_IJNSA_ILi256EEENSA_ILi64EEENSA_ILi32EEEEEEfNS5_IJlSB_lEEEfSJ_NS4_8TiledMMAINS4_8MMA_AtomIJNS4_4SM904GMMA29MMA_64x64x8_F32TF32TF32_SS_TNILNSN_7ScaleInE1ELSP_1EEEEEENS4_6LayoutINS5_IJNSA_ILi2EEESB_SB_EEENS5_IJSB_NSA_ILi0EEESV_EEEEENS5_IJNS4_10UnderscoreESY_SY_EEEEENS4_13SM90_TMA_LOADENS4_14ComposedLayoutINS4_7SwizzleILi3ELi4ELi3EEENS4_18smem_ptr_flag_bitsILi32EEENSS_INS5_IJNSA_ILi8EEESH_EEENS5_IJSH_SB_EEEEEEEvNS4_8identityES11_S1B_vS1C_EENS_8epilogue10collective6detail29Sm90TmaWarpSpecializedAdapterINS1F_15DefaultEpilogueIfSJ_SJ_NS1E_6thread17LinearCombinationIfLi1EffLNS1J_9ScaleType4KindE0ELNS_15FloatRoundStyleE2EfEENS1_15EpilogueDefaultEEEEEvvEEEEvNT_6ParamsE --------------------------
	.section	.nv.info._ZN7cutlass13device_kernelINS_4gemm6kernel13GemmUniversalIN4cute5tupleIJiiiiEEENS1_10collective13CollectiveMmaINS1_34MainloopSm90TmaGmmaWarpSpecializedILi7ENS5_IJNS4_1CILi1EEESB_SB_EEENS1_35KernelTmaWarpSpecializedCooperativeEEENS5_IJNSA_ILi256EEENSA_ILi64EEENSA_ILi32EEEEEEfNS5_IJlSB_lEEEfSJ_NS4_8TiledMMAINS4_8MMA_AtomIJNS4_4SM904GMMA29MMA_64x64x8_F32TF32TF32_SS_TNILNSN_7ScaleInE1ELSP_1EEEEEENS4_6LayoutINS5_IJNSA_ILi2EEESB_SB_EEENS5_IJSB_NSA_ILi0EEESV_EEEEENS5_IJNS4_10UnderscoreESY_SY_EEEEENS4_13SM90_TMA_LOADENS4_14ComposedLayoutINS4_7SwizzleILi3ELi4ELi3EEENS4_18smem_ptr_flag_bitsILi32EEENSS_INS5_IJNSA_ILi8EEESH_EEENS5_IJSH_SB_EEEEEEEvNS4_8identityES11_S1B_vS1C_EENS_8epilogue10collective6detail29Sm90TmaWarpSpecializedAdapterINS1F_15DefaultEpilogueIfSJ_SJ_NS1E_6thread17LinearCombinationIfLi1EffLNS1J_9ScaleType4KindE0ELNS_15FloatRoundStyleE2EfEENS1_15EpilogueDefaultEEEEEvvEEEEvNT_6ParamsE,"",@"SHT_CUDA_INFO"
	.sectionflags	@""
	.align	4


	//----- nvinfo : EIATTR_CUDA_API_VERSION
	.align		4
        /*0000*/ 	.byte	0x04, 0x37
        /*0002*/ 	.short	(.L_21 - .L_20)
.L_20:
        /*0004*/ 	.word	0x00000082


	//----- nvinfo : EIATTR_KPARAM_INFO
	.align		4
.L_21:
        /*0008*/ 	.byte	0x04, 0x17
        /*000a*/ 	.short	(.L_23 - .L_22)
.L_22:
        /*000c*/ 	.word	0x00000000
        /*0010*/ 	.short	0x0000
        /*0012*/ 	.short	0x0070
        /*0014*/ 	.byte	0x00, 0xf0, 0x01, 0x10


	//----- nvinfo : EIATTR_SPARSE_MMA_MASK
	.align		4
.L_23:
        /*0018*/ 	.byte	0x03, 0x50
        /*001a*/ 	.short	0x0000


	//----- nvinfo : EIATTR_MAXREG_COUNT
	.align		4
        /*001c*/ 	.byte	0x03, 0x1b
        /*001e*/ 	.short	0x00a8


	//----- nvinfo : EIATTR_NUM_BARRIERS
	.align		4
        /*0020*/ 	.byte	0x02, 0x4c
        /*0022*/ 	.byte	0x01
	.zero		1


	//----- nvinfo : EIATTR_EXTERNS
	.align		4
        /*0024*/ 	.byte	0x04, 0x0f
        /*0026*/ 	.short	(.L_25 - .L_24)


	//   ....[0]....
	.align		4
.L_24:
        /*0028*/ 	.word	index@(__assertfail)


	//----- nvinfo : EIATTR_MERCURY_ISA_VERSION
	.align		4
.L_25:
        /*002c*/ 	.byte	0x03, 0x5f
        /*002e*/ 	.short	0x0101


	//----- nvinfo : EIATTR_INT_WARP_WIDE_INSTR_OFFSETS
	.align		4
        /*0030*/ 	.byte	0x04, 0x31
        /*0032*/ 	.short	(.L_27 - .L_26)


	//   ....[0]....
.L_26:
        /*0034*/ 	.word	0x000003e0


	//   ....[1]....
        /*0038*/ 	.word	0x000003f0


	//   ....[2]....
        /*003c*/ 	.word	0x00000530


	//----- nvinfo : EIATTR_COOP_GROUP_MASK_REGIDS
	.align		4
.L_27:
        /*0040*/ 	.byte	0x04, 0x29
        /*0042*/ 	.short	(.L_29 - .L_28)


	//   ....[0]....
.L_28:
        /*0044*/ 	.word	0xffffffff


	//   ....[1]....
        /*0048*/ 	.word	0xffffffff


	//   ....[2]....
        /*004c*/ 	.word	0xffffffff


	//   ....[3]....
        /*0050*/ 	.word	0xffffffff


	//   ....[4]....
        /*0054*/ 	.word	0xffffffff


	//----- nvinfo : EIATTR_COOP_GROUP_INSTR_OFFSETS
	.align		4
.L_29:
        /*0058*/ 	.byte	0x04, 0x28
        /*005a*/ 	.short	(.L_31 - .L_30)


	//   ....[0]....
.L_30:
        /*005c*/ 	.word	0x00000060


	//   ....[1]....
        /*0060*/ 	.word	0x00000070


	//   ....[2]....
        /*0064*/ 	.word	0x00000130


	//   ....[3]....
        /*0068*/ 	.word	0x00000320


	//   ....[4]....
        /*006c*/ 	.word	0x00000fe0


	//----- nvinfo : EIATTR_REG_RECONFIG
	.align		4
.L_31:
        /*0070*/ 	.byte	0x01, 0x54
	.zero		2


	//----- nvinfo : EIATTR_SYSCALL_OFFSETS
	.align		4
        /*0074*/ 	.byte	0x04, 0x46
        /*0076*/ 	.short	(.L_33 - .L_32)


	//   ....[0]....
.L_32:
        /*0078*/ 	.word	0x000011a0


	//----- nvinfo : EIATTR_MBARRIER_INSTR_OFFSETS
	.align		4
.L_33:
        /*007c*/ 	.byte	0x04, 0x39
        /*007e*/ 	.short	(.L_35 - .L_34)


	//   ....[0]....
.L_34:
        /*0080*/ 	.word	0x00000230
        /*0084*/ 	.word	0x000000ff
        /*0088*/ 	.word	0x00000000
        /*008c*/ 	.short	0x0100
        /*008e*/ 	.byte	0x08
	.zero		1


	//   ....[1]....
        /*0090*/ 	.word	0x00000240
        /*0094*/ 	.word	0x000000ff
        /*0098*/ 	.word	0x00000038
        /*009c*/ 	.short	0x0100
        /*009e*/ 	.byte	0x08
	.zero		1


	//   ....[2]....
        /*00a0*/ 	.word	0x00000250
        /*00a4*/ 	.word	0x000000ff
        /*00a8*/ 	.word	0x00000008
        /*00ac*/ 	.short	0x0100
        /*00ae*/ 	.byte	0x08
	.zero		1


	//   ....[3]....
        /*00b0*/ 	.word	0x00000260
        /*00b4*/ 	.word	0x000000ff
        /*00b8*/ 	.word	0x00000040
        /*00bc*/ 	.short	0x0100
        /*00be*/ 	.byte	0x08
	.zero		1


	//   ....[4]....
        /*00c0*/ 	.word	0x00000270
        /*00c4*/ 	.word	0x000000ff
        /*00c8*/ 	.word	0x00000010
        /*00cc*/ 	.short	0x0100
        /*00ce*/ 	.byte	0x08
	.zero		1


	//   ....[5]....
        /*00d0*/ 	.word	0x00000280
        /*00d4*/ 	.word	0x000000ff
        /*00d8*/ 	.word	0x00000048
        /*00dc*/ 	.short	0x0100
        /*00de*/ 	.byte	0x08
	.zero		1


	//   ....[6]....
        /*00e0*/ 	.word	0x00000290
        /*00e4*/ 	.word	0x000000ff
        /*00e8*/ 	.word	0x00000018
        /*00ec*/ 	.short	0x0100
        /*00ee*/ 	.byte	0x08
	.zero		1


	//   ....[7]....
        /*00f0*/ 	.word	0x000002a0
        /*00f4*/ 	.word	0x000000ff
        /*00f8*/ 	.word	0x00000050
        /*00fc*/ 	.short	0x0100
        /*00fe*/ 	.byte	0x08
	.zero		1


	//   ....[8]....
        /*0100*/ 	.word	0x000002b0
        /*0104*/ 	.word	0x000000ff
        /*0108*/ 	.word	0x00000020
        /*010c*/ 	.short	0x0100
        /*010e*/ 	.byte	0x08
	.zero		1


	//   ....[9]....
        /*0110*/ 	.word	0x000002c0
        /*0114*/ 	.word	0x000000ff
        /*0118*/ 	.word	0x00000058
        /*011c*/ 	.short	0x0100
        /*011e*/ 	.byte	0x08
	.zero		1


	//   ....[10]....
        /*0120*/ 	.word	0x000002d0
        /*0124*/ 	.word	0x000000ff
        /*0128*/ 	.word	0x00000028
        /*012c*/ 	.short	0x0100
        /*012e*/ 	.byte	0x08
	.zero		1


	//   ....[11]....
        /*0130*/ 	.word	0x000002e0
        /*0134*/ 	.word	0x000000ff
        /*0138*/ 	.word	0x00000060
        /*013c*/ 	.short	0x0100
        /*013e*/ 	.byte	0x08
	.zero		1


	//   ....[12]....
        /*0140*/ 	.word	0x000002f0
        /*0144*/ 	.word	0x000000ff
        /*0148*/ 	.word	0x00000030
        /*014c*/ 	.short	0x0100
        /*014e*/ 	.byte	0x08
	.zero		1


	//   ....[13]....
        /*0150*/ 	.word	0x00000300
        /*0154*/ 	.word	0x000000ff
        /*0158*/ 	.word	0x00000068
        /*015c*/ 	.short	0x0100
        /*015e*/ 	.byte	0x08
	.zero		1


	//   ....[14]....
        /*0160*/ 	.word	0x000005a0
        /*0164*/ 	.word	0x000000ff
        /*0168*/ 	.word	0x00000080
        /*016c*/ 	.short	0x0100
        /*016e*/ 	.byte	0x06
	.zero		1


	//   ....[15]....
        /*0170*/ 	.word	0x00000600
        /*0174*/ 	.word	0x000000ff
        /*0178*/ 	.word	0x00000088
        /*017c*/ 	.short	0x0100
        /*017e*/ 	.byte	0x06
	.zero		1


	//   ....[16]....
        /*0180*/ 	.word	0x00001220
        /*0184*/ 	.word	0x00000003
        /*0188*/ 	.word	0x00000000
        /*018c*/ 	.short	0x010a
        /*018e*/ 	.byte	0x3f
	.zero		1


	//   ....[17]....
        /*0190*/ 	.word	0x00001260
        /*0194*/ 	.word	0x00000003
        /*0198*/ 	.word	0x00000000
        /*019c*/ 	.short	0x010a
        /*019e*/ 	.byte	0x3f
	.zero		1


	//   ....[18]....
        /*01a0*/ 	.word	0x00001780
        /*01a4*/ 	.word	0x000000ff
        /*01a8*/ 	.word	0x00000000
        /*01ac*/ 	.short	0x010a
        /*01ae*/ 	.byte	0x08
	.zero		1


	//   ....[19]....
        /*01b0*/ 	.word	0x000017c0
        /*01b4*/ 	.word	0x000000ff
        /*01b8*/ 	.word	0x00000000
        /*01bc*/ 	.short	0x010a
        /*01be*/ 	.byte	0x08
	.zero		1


	//   ....[20]....
        /*01c0*/ 	.word	0x00001ba0
        /*01c4*/ 	.word	0x000000ff
        /*01c8*/ 	.word	0x00000000
        /*01cc*/ 	.short	0x0101
        /*01ce*/ 	.byte	0x08
	.zero		1


	//   ....[21]....
        /*01d0*/ 	.word	0x00001dc0
        /*01d4*/ 	.word	0x000000ff
        /*01d8*/ 	.word	0x00000000
        /*01dc*/ 	.short	0x0101
        /*01de*/ 	.byte	0x04
	.zero		1


	//   ....[22]....
        /*01e0*/ 	.word	0x00006d90
        /*01e4*/ 	.word	0x0000000e
        /*01e8*/ 	.word	0x00000038
        /*01ec*/ 	.short	0x010a
        /*01ee*/ 	.byte	0x3f
	.zero		1


	//   ....[23]....
        /*01f0*/ 	.word	0x00007170
        /*01f4*/ 	.word	0x00000006
        /*01f8*/ 	.word	0x00000088
        /*01fc*/ 	.short	0x0101
        /*01fe*/ 	.byte	0x3f
	.zero		1


	//   ....[24]....
        /*0200*/ 	.word	0x00007860
        /*0204*/ 	.word	0x00000007
        /*0208*/ 	.word	0x00000000
        /*020c*/ 	.short	0x010a
        /*020e*/ 	.byte	0x3f
	.zero		1


	//   ....[25]....
        /*0210*/ 	.word	0x000078e0
        /*0214*/ 	.word	0x00000009
        /*0218*/ 	.word	0x00000000
        /*021c*/ 	.short	0x010a
        /*021e*/ 	.byte	0x3f
	.zero		1


	//   ....[26]....
        /*0220*/ 	.word	0x00007970
        /*0224*/ 	.word	0x00000006
        /*0228*/ 	.word	0x00000000
        /*022c*/ 	.short	0x010a
        /*022e*/ 	.byte	0x3f
	.zero		1


	//   ....[27]....
        /*0230*/ 	.word	0x00007a00
        /*0234*/ 	.word	0x00000009
        /*0238*/ 	.word	0x00000000
        /*023c*/ 	.short	0x010a
        /*023e*/ 	.byte	0x3f
	.zero		1


	//   ....[28]....
        /*0240*/ 	.word	0x00007a90
        /*0244*/ 	.word	0x00000006
        /*0248*/ 	.word	0x00000000
        /*024c*/ 	.short	0x010a
        /*024e*/ 	.byte	0x3f
	.zero		1


	//   ....[29]....
        /*0250*/ 	.word	0x00007b20
        /*0254*/ 	.word	0x00000009
        /*0258*/ 	.word	0x00000000
        /*025c*/ 	.short	0x010a
        /*025e*/ 	.byte	0x3f
	.zero		1


	//   ....[30]....
        /*0260*/ 	.word	0x00007bb0
        /*0264*/ 	.word	0x00000003
        /*0268*/ 	.word	0x00000000
        /*026c*/ 	.short	0x010a
        /*026e*/ 	.byte	0x3f
	.zero		1


	//   ....[31]....
        /*0270*/ 	.word	0x00007c10
        /*0274*/ 	.word	0x00000003
        /*0278*/ 	.word	0x00000000
        /*027c*/ 	.short	0x010a
        /*027e*/ 	.byte	0x3f
	.zero		1


	//   ....[32]....
        /*0280*/ 	.word	0x00007c70
        /*0284*/ 	.word	0x00000004
        /*0288*/ 	.word	0x00000000
        /*028c*/ 	.short	0x010a
        /*028e*/ 	.byte	0x3f
	.zero		1


	//   ....[33]....
        /*0290*/ 	.word	0x00007d40
        /*0294*/ 	.word	0x0000000e
        /*0298*/ 	.word	0x00000038
        /*029c*/ 	.short	0x010a
        /*029e*/ 	.byte	0x3f
	.zero		1


	//   ....[34]....
        /*02a0*/ 	.word	0x00007e10
        /*02a4*/ 	.word	0x00000007
        /*02a8*/ 	.word	0x00000000
        /*02ac*/ 	.short	0x010a
        /*02ae*/ 	.byte	0x3f
	.zero		1


	//   ....[35]....
        /*02b0*/ 	.word	0x00007e60
        /*02b4*/ 	.word	0x00000009
        /*02b8*/ 	.word	0x00000000
        /*02bc*/ 	.short	0x010a
        /*02be*/ 	.byte	0x3f
	.zero		1


	//   ....[36]....
        /*02c0*/ 	.word	0x00007eb0
        /*02c4*/ 	.word	0x00000006
        /*02c8*/ 	.word	0x00000000
        /*02cc*/ 	.short	0x010a
        /*02ce*/ 	.byte	0x3f
	.zero		1


	//   ....[37]....
        /*02d0*/ 	.word	0x00007f00
        /*02d4*/ 	.word	0x00000009
        /*02d8*/ 	.word	0x00000000
        /*02dc*/ 	.short	0x010a
        /*02de*/ 	.byte	0x3f
	.zero		1


	//   ....[38]....
        /*02e0*/ 	.word	0x00007f50
        /*02e4*/ 	.word	0x00000006
        /*02e8*/ 	.word	0x00000000
        /*02ec*/ 	.short	0x010a
        /*02ee*/ 	.byte	0x3f
	.zero		1


	//   ....[39]....
        /*02f0*/ 	.word	0x00007fa0
        /*02f4*/ 	.word	0x00000009
        /*02f8*/ 	.word	0x00000000
        /*02fc*/ 	.short	0x010a
        /*02fe*/ 	.byte	0x3f
	.zero		1


	//----- nvinfo : EIATTR_NUM_MBARRIERS
	.align		4
.L_35:
        /*0300*/ 	.byte	0x03, 0x38
        /*0302*/ 	.short	0x0010


	//----- nvinfo : EIATTR_EXIT_INSTR_OFFSETS
	.align		4
        /*0304*/ 	.byte	0x04, 0x1c
        /*0306*/ 	.short	(.L_37 - .L_36)


	//   ....[0]....
.L_36:
        /*0308*/ 	.word	0x00000650


	//   ....[1]....
        /*030c*/ 	.word	0x00000f10


	//   ....[2]....
        /*0310*/ 	.word	0x00006400


	//   ....[3]....
        /*0314*/ 	.word	0x00006a30


	//   ....[4]....
        /*0318*/ 	.word	0x00007c00


	//----- nvinfo : EIATTR_MAX_THREADS
	.align		4
.L_37:
        /*031c*/ 	.byte	0x04, 0x05
        /*031e*/ 	.short	(.L_39 - .L_38)
.L_38:
        /*0320*/ 	.word	0x00000180
        /*0324*/ 	.word	0x00000001
        /*0328*/ 	.word	0x00000001


	//----- nvinfo : EIATTR_CRS_STACK_SIZE
	.align		4
.L_39:
        /*032c*/ 	.byte	0x04, 0x1e
        /*032e*/ 	.short	(.L_41 - .L_40)
.L_40:
        /*0330*/ 	.word	0x00000000


	//----- nvinfo : EIATTR_CBANK_PARAM_SIZE
	.align		4
.L_41:
        /*0334*/ 	.byte	0x03, 0x19
        /*0336*/ 	.short	0x0470


	//----- nvinfo : EIATTR_PARAM_CBANK
	.align		4
        /*0338*/ 	.byte	0x04, 0x0a
        /*033a*/ 	.short	(.L_43 - .L_42)
	.align		4
.L_42:
        /*033c*/ 	.word	index@(.nv.constant0._ZN7cutlass13device_kernelINS_4gemm6kernel13GemmUniversalIN4cute5tupleIJiiiiEEENS1_10collective13CollectiveMmaINS1_34MainloopSm90TmaGmmaWarpSpecializedILi7ENS5_IJNS4_1CILi1EEESB_SB_EEENS1_35KernelTmaWarpSpecializedCooperativeEEENS5_IJNSA_ILi256EEENSA_ILi64EEENSA_ILi32EEEEEEfNS5_IJlSB_lEEEfSJ_NS4_8TiledMMAINS4_8MMA_AtomIJNS4_4SM904GMMA29MMA_64x64x8_F32TF32TF32_SS_TNILNSN_7ScaleInE1ELSP_1EEEEEENS4_6LayoutINS5_IJNSA_ILi2EEESB_SB_EEENS5_IJSB_NSA_ILi0EEESV_EEEEENS5_IJNS4_10UnderscoreESY_SY_EEEEENS4_13SM90_TMA_LOADENS4_14ComposedLayoutINS4_7SwizzleILi3ELi4ELi3EEENS4_18smem_ptr_flag_bitsILi32EEENSS_INS5_IJNSA_ILi8EEESH_EEENS5_IJSH_SB_EEEEEEEvNS4_8identityES11_S1B_vS1C_EENS_8epilogue10collective6detail29Sm90TmaWarpSpecializedAdapterINS1F_15DefaultEpilogueIfSJ_SJ_NS1E_6thread17LinearCombinationIfLi1EffLNS1J_9ScaleType4KindE0ELNS_15FloatRoundStyleE2EfEENS1_15EpilogueDefaultEEEEEvvEEEEvNT_6ParamsE)
        /*0340*/ 	.short	0x0210
        /*0342*/ 	.short	0x0470


	//----- nvinfo : EIATTR_SW_WAR
	.align		4
.L_43:
        /*0344*/ 	.byte	0x04, 0x36
        /*0346*/ 	.short	(.L_45 - .L_44)
.L_44:
        /*0348*/ 	.word	0x00000008
.L_45:


//--------------------- .nv.callgraph             --------------------------
	.section	.nv.callgraph,"",@"SHT_CUDA_CALLGRAPH"
	.align	4
	.sectionentsize	8
	.align		4
        /*0000*/ 	.word	0x00000000
	.align		4
        /*0004*/ 	.word	0xffffffff
	.align		4
        /*0008*/ 	.word	index@(_ZN7cutlass13device_kernelINS_4gemm6kernel13GemmUniversalIN4cute5tupleIJiiiiEEENS1_10collective13CollectiveMmaINS1_34MainloopSm90TmaGmmaWarpSpecializedILi7ENS5_IJNS4_1CILi1EEESB_SB_EEENS1_35KernelTmaWarpSpecializedCooperativeEEENS5_IJNSA_ILi256EEENSA_ILi64EEENSA_ILi32EEEEEEfNS5_IJlSB_lEEEfSJ_NS4_8TiledMMAINS4_8MMA_AtomIJNS4_4SM904GMMA29MMA_64x64x8_F32TF32TF32_SS_TNILNSN_7ScaleInE1ELSP_1EEEEEENS4_6LayoutINS5_IJNSA_ILi2EEESB_SB_EEENS5_IJSB_NSA_ILi0EEESV_EEEEENS5_IJNS4_10UnderscoreESY_SY_EEEEENS4_13SM90_TMA_LOADENS4_14ComposedLayoutINS4_7SwizzleILi3ELi4ELi3EEENS4_18smem_ptr_flag_bitsILi32EEENSS_INS5_IJNSA_ILi8EEESH_EEENS5_IJSH_SB_EEEEEEEvNS4_8identityES11_S1B_vS1C_EENS_8epilogue10collective6detail29Sm90TmaWarpSpecializedAdapterINS1F_15DefaultEpilogueIfSJ_SJ_NS1E_6thread17LinearCombinationIfLi1EffLNS1J_9ScaleType4KindE0ELNS_15FloatRoundStyleE2EfEENS1_15EpilogueDefaultEEEEEvvEEEEvNT_6ParamsE)
	.align		4
        /*000c*/ 	.word	index@(__assertfail)
	.align		4
        /*0010*/ 	.word	0x00000000
	.align		4
        /*0014*/ 	.word	0xfffffffe
	.align		4
        /*0018*/ 	.word	0x00000000
	.align		4
        /*001c*/ 	.word	0xfffffffd
	.align		4
        /*0020*/ 	.word	0x00000000
	.align		4
        /*0024*/ 	.word	0xfffffffc


//--------------------- .nv.constant4             --------------------------
	.section	.nv.constant4,"a",@progbits
	.align	8
	.align		8
.nv.constant4:
        /*0000*/ 	.dword	__assertfail
	.align		8
        /*0008*/ 	.dword	__unnamed_1
	.align		8
        /*0010*/ 	.dword	_ZN40_INTERNAL_cc897f43_4_k_cu_7540353f_283284cuda3std3__45__cpo5beginE
	.align		8
        /*0018*/ 	.dword	_ZN40_INTERNAL_cc897f43_4_k_cu_7540353f_283284cuda3std3__45__cpo3endE
	.align		8
        /*0020*/ 	.dword	_ZN40_INTERNAL_cc897f43_4_k_cu_7540353f_283284cuda3std3__45__cpo6cbeginE
	.align		8
        /*0028*/ 	.dword	_ZN40_INTERNAL_cc897f43_4_k_cu_7540353f_283284cuda3std3__45__cpo4cendE
	.align		8
        /*0030*/ 	.dword	_ZN40_INTERNAL_cc897f43_4_k_cu_7540353f_283284cuda3std3__442_GLOBAL__N__cc897f43_4_k_cu_7540353f_283286ignoreE
	.align		8
        /*0038*/ 	.dword	_ZN40_INTERNAL_cc897f43_4_k_cu_7540353f_283284cuda3std3__419piecewise_constructE
	.align		8
        /*0040*/ 	.dword	_ZN40_INTERNAL_cc897f43_4_k_cu_7540353f_283284cuda3std3__48in_placeE
	.align		8
        /*0048*/ 	.dword	_ZN40_INTERNAL_cc897f43_4_k_cu_7540353f_283284cuda3std6ranges3__45__cpo4swapE
	.align		8
        /*0050*/ 	.dword	_ZN40_INTERNAL_cc897f43_4_k_cu_7540353f_283284cuda3std6ranges3__45__cpo9iter_moveE
	.align		8
        /*0058*/ 	.dword	_ZN40_INTERNAL_cc897f43_4_k_cu_7540353f_283284cute7productE
	.align		8
        /*0060*/ 	.dword	_ZN40_INTERNAL_cc897f43_4_k_cu_7540353f_283284cute1_E
	.align		8
        /*0068*/ 	.dword	$str$22
	.align		8
        /*0070*/ 	.dword	$str$23


//--------------------- .text._ZN7cutlass13device_kernelINS_4gemm6kernel13GemmUniversalIN4cute5tupleIJiiiiEEENS1_10collective13CollectiveMmaINS1_34MainloopSm90TmaGmmaWarpSpecializedILi7ENS5_IJNS4_1CILi1EEESB_SB_EEENS1_35KernelTmaWarpSpecializedCooperativeEEENS5_IJNSA_ILi256EEENSA_ILi64EEENSA_ILi32EEEEEEfNS5_IJlSB_lEEEfSJ_NS4_8TiledMMAINS4_8MMA_AtomIJNS4_4SM904GMMA29MMA_64x64x8_F32TF32TF32_SS_TNILNSN_7ScaleInE1ELSP_1EEEEEENS4_6LayoutINS5_IJNSA_ILi2EEESB_SB_EEENS5_IJSB_NSA_ILi0EEESV_EEEEENS5_IJNS4_10UnderscoreESY_SY_EEEEENS4_13SM90_TMA_LOADENS4_14ComposedLayoutINS4_7SwizzleILi3ELi4ELi3EEENS4_18smem_ptr_flag_bitsILi32EEENSS_INS5_IJNSA_ILi8EEESH_EEENS5_IJSH_SB_EEEEEEEvNS4_8identityES11_S1B_vS1C_EENS_8epilogue10collective6detail29Sm90TmaWarpSpecializedAdapterINS1F_15DefaultEpilogueIfSJ_SJ_NS1E_6thread17LinearCombinationIfLi1EffLNS1J_9ScaleType4KindE0ELNS_15FloatRoundStyleE2EfEENS1_15EpilogueDefaultEEEEEvvEEEEvNT_6ParamsE --------------------------
	.section	.text._ZN7cutlass13device_kernelINS_4gemm6kernel13GemmUniversalIN4cute5tupleIJiiiiEEENS1_10collective13CollectiveMmaINS1_34MainloopSm90TmaGmmaWarpSpecializedILi7ENS5_IJNS4_1CILi1EEESB_SB_EEENS1_35KernelTmaWarpSpecializedCooperativeEEENS5_IJNSA_ILi256EEENSA_ILi64EEENSA_ILi32EEEEEEfNS5_IJlSB_lEEEfSJ_NS4_8TiledMMAINS4_8MMA_AtomIJNS4_4SM904GMMA29MMA_64x64x8_F32TF32TF32_SS_TNILNSN_7ScaleInE1ELSP_1EEEEEENS4_6LayoutINS5_IJNSA_ILi2EEESB_SB_EEENS5_IJSB_NSA_ILi0EEESV_EEEEENS5_IJNS4_10UnderscoreESY_SY_EEEEENS4_13SM90_TMA_LOADENS4_14ComposedLayoutINS4_7SwizzleILi3ELi4ELi3EEENS4_18smem_ptr_flag_bitsILi32EEENSS_INS5_IJNSA_ILi8EEESH_EEENS5_IJSH_SB_EEEEEEEvNS4_8identityES11_S1B_vS1C_EENS_8epilogue10collective6detail29Sm90TmaWarpSpecializedAdapterINS1F_15DefaultEpilogueIfSJ_SJ_NS1E_6thread17LinearCombinationIfLi1EffLNS1J_9ScaleType4KindE0ELNS_15FloatRoundStyleE2EfEENS1_15EpilogueDefaultEEEEEvvEEEEvNT_6ParamsE,"ax",@progbits
	.align	128
.text._ZN7cutlass13device_kernelINS_4gemm6kernel13GemmUniversalIN4cute5tupleIJiiiiEEENS1_10collective13CollectiveMmaINS1_34MainloopSm90TmaGmmaWarpSpecializedILi7ENS5_IJNS4_1CILi1EEESB_SB_EEENS1_35KernelTmaWarpSpecializedCooperativeEEENS5_IJNSA_ILi256EEENSA_ILi64EEENSA_ILi32EEEEEEfNS5_IJlSB_lEEEfSJ_NS4_8TiledMMAINS4_8MMA_AtomIJNS4_4SM904GMMA29MMA_64x64x8_F32TF32TF32_SS_TNILNSN_7ScaleInE1ELSP_1EEEEEENS4_6LayoutINS5_IJNSA_ILi2EEESB_SB_EEENS5_IJSB_NSA_ILi0EEESV_EEEEENS5_IJNS4_10UnderscoreESY_SY_EEEEENS4_13SM90_TMA_LOADENS4_14ComposedLayoutINS4_7SwizzleILi3ELi4ELi3EEENS4_18smem_ptr_flag_bitsILi32EEENSS_INS5_IJNSA_ILi8EEESH_EEENS5_IJSH_SB_EEEEEEEvNS4_8identityES11_S1B_vS1C_EENS_8epilogue10collective6detail29Sm90TmaWarpSpecializedAdapterINS1F_15DefaultEpilogueIfSJ_SJ_NS1E_6thread17LinearCombinationIfLi1EffLNS1J_9ScaleType4KindE0ELNS_15FloatRoundStyleE2EfEENS1_15EpilogueDefaultEEEEEvvEEEEvNT_6ParamsE:
        .type           _ZN7cutlass13device_kernelINS_4gemm6kernel13GemmUniversalIN4cute5tupleIJiiiiEEENS1_10collective13CollectiveMmaINS1_34MainloopSm90TmaGmmaWarpSpecializedILi7ENS5_IJNS4_1CILi1EEESB_SB_EEENS1_35KernelTmaWarpSpecializedCooperativeEEENS5_IJNSA_ILi256EEENSA_ILi64EEENSA_ILi32EEEEEEfNS5_IJlSB_lEEEfSJ_NS4_8TiledMMAINS4_8MMA_AtomIJNS4_4SM904GMMA29MMA_64x64x8_F32TF32TF32_SS_TNILNSN_7ScaleInE1ELSP_1EEEEEENS4_6LayoutINS5_IJNSA_ILi2EEESB_SB_EEENS5_IJSB_NSA_ILi0EEESV_EEEEENS5_IJNS4_10UnderscoreESY_SY_EEEEENS4_13SM90_TMA_LOADENS4_14ComposedLayoutINS4_7SwizzleILi3ELi4ELi3EEENS4_18smem_ptr_flag_bitsILi32EEENSS_INS5_IJNSA_ILi8EEESH_EEENS5_IJSH_SB_EEEEEEEvNS4_8identityES11_S1B_vS1C_EENS_8epilogue10collective6detail29Sm90TmaWarpSpecializedAdapterINS1F_15DefaultEpilogueIfSJ_SJ_NS1E_6thread17LinearCombinationIfLi1EffLNS1J_9ScaleType4KindE0ELNS_15FloatRoundStyleE2EfEENS1_15EpilogueDefaultEEEEEvvEEEEvNT_6ParamsE,@function
        .size           _ZN7cutlass13device_kernelINS_4gemm6kernel13GemmUniversalIN4cute5tupleIJiiiiEEENS1_10collective13CollectiveMmaINS1_34MainloopSm90TmaGmmaWarpSpecializedILi7ENS5_IJNS4_1CILi1EEESB_SB_EEENS1_35KernelTmaWarpSpecializedCooperativeEEENS5_IJNSA_ILi256EEENSA_ILi64EEENSA_ILi32EEEEEEfNS5_IJlSB_lEEEfSJ_NS4_8TiledMMAINS4_8MMA_AtomIJNS4_4SM904GMMA29MMA_64x64x8_F32TF32TF32_SS_TNILNSN_7ScaleInE1ELSP_1EEEEEENS4_6LayoutINS5_IJNSA_ILi2EEESB_SB_EEENS5_IJSB_NSA_ILi0EEESV_EEEEENS5_IJNS4_10UnderscoreESY_SY_EEEEENS4_13SM90_TMA_LOADENS4_14ComposedLayoutINS4_7SwizzleILi3ELi4ELi3EEENS4_18smem_ptr_flag_bitsILi32EEENSS_INS5_IJNSA_ILi8EEESH_EEENS5_IJSH_SB_EEEEEEEvNS4_8identityES11_S1B_vS1C_EENS_8epilogue10collective6detail29Sm90TmaWarpSpecializedAdapterINS1F_15DefaultEpilogueIfSJ_SJ_NS1E_6thread17LinearCombinationIfLi1EffLNS1J_9ScaleType4KindE0ELNS_15FloatRoundStyleE2EfEENS1_15EpilogueDefaultEEEEEvvEEEEvNT_6ParamsE,(.L_x_198 - _ZN7cutlass13device_kernelINS_4gemm6kernel13GemmUniversalIN4cute5tupleIJiiiiEEENS1_10collective13CollectiveMmaINS1_34MainloopSm90TmaGmmaWarpSpecializedILi7ENS5_IJNS4_1CILi1EEESB_SB_EEENS1_35KernelTmaWarpSpecializedCooperativeEEENS5_IJNSA_ILi256EEENSA_ILi64EEENSA_ILi32EEEEEEfNS5_IJlSB_lEEEfSJ_NS4_8TiledMMAINS4_8MMA_AtomIJNS4_4SM904GMMA29MMA_64x64x8_F32TF32TF32_SS_TNILNSN_7ScaleInE1ELSP_1EEEEEENS4_6LayoutINS5_IJNSA_ILi2EEESB_SB_EEENS5_IJSB_NSA_ILi0EEESV_EEEEENS5_IJNS4_10UnderscoreESY_SY_EEEEENS4_13SM90_TMA_LOADENS4_14ComposedLayoutINS4_7SwizzleILi3ELi4ELi3EEENS4_18smem_ptr_flag_bitsILi32EEENSS_INS5_IJNSA_ILi8EEESH_EEENS5_IJSH_SB_EEEEEEEvNS4_8identityES11_S1B_vS1C_EENS_8epilogue10collective6detail29Sm90TmaWarpSpecializedAdapterINS1F_15DefaultEpilogueIfSJ_SJ_NS1E_6thread17LinearCombinationIfLi1EffLNS1J_9ScaleType4KindE0ELNS_15FloatRoundStyleE2EfEENS1_15EpilogueDefaultEEEEEvvEEEEvNT_6ParamsE)
        .other          _ZN7cutlass13device_kernelINS_4gemm6kernel13GemmUniversalIN4cute5tupleIJiiiiEEENS1_10collective13CollectiveMmaINS1_34MainloopSm90TmaGmmaWarpSpecializedILi7ENS5_IJNS4_1CILi1EEESB_SB_EEENS1_35KernelTmaWarpSpecializedCooperativeEEENS5_IJNSA_ILi256EEENSA_ILi64EEENSA_ILi32EEEEEEfNS5_IJlSB_lEEEfSJ_NS4_8TiledMMAINS4_8MMA_AtomIJNS4_4SM904GMMA29MMA_64x64x8_F32TF32TF32_SS_TNILNSN_7ScaleInE1ELSP_1EEEEEENS4_6LayoutINS5_IJNSA_ILi2EEESB_SB_EEENS5_IJSB_NSA_ILi0EEESV_EEEEENS5_IJNS4_10UnderscoreESY_SY_EEEEENS4_13SM90_TMA_LOADENS4_14ComposedLayoutINS4_7SwizzleILi3ELi4ELi3EEENS4_18smem_ptr_flag_bitsILi32EEENSS_INS5_IJNSA_ILi8EEESH_EEENS5_IJSH_SB_EEEEEEEvNS4_8identityES11_S1B_vS1C_EENS_8epilogue10collective6detail29Sm90TmaWarpSpecializedAdapterINS1F_15DefaultEpilogueIfSJ_SJ_NS1E_6thread17LinearCombinationIfLi1EffLNS1J_9ScaleType4KindE0ELNS_15FloatRoundStyleE2EfEENS1_15EpilogueDefaultEEEEEvvEEEEvNT_6ParamsE,@"STO_CUDA_ENTRY STV_DEFAULT"
_ZN7cutlass13device_kernelINS_4gemm6kernel13GemmUniversalIN4cute5tupleIJiiiiEEENS1_10collective13CollectiveMmaINS1_34MainloopSm90TmaGmmaWarpSpecializedILi7ENS5_IJNS4_1CILi1EEESB_SB_EEENS1_35KernelTmaWarpSpecializedCooperativeEEENS5_IJNSA_ILi256EEENSA_ILi64EEENSA_ILi32EEEEEEfNS5_IJlSB_lEEEfSJ_NS4_8TiledMMAINS4_8MMA_AtomIJNS4_4SM904GMMA29MMA_64x64x8_F32TF32TF32_SS_TNILNSN_7ScaleInE1ELSP_1EEEEEENS4_6LayoutINS5_IJNSA_ILi2EEESB_SB_EEENS5_IJSB_NSA_ILi0EEESV_EEEEENS5_IJNS4_10UnderscoreESY_SY_EEEEENS4_13SM90_TMA_LOADENS4_14ComposedLayoutINS4_7SwizzleILi3ELi4ELi3EEENS4_18smem_ptr_flag_bitsILi32EEENSS_INS5_IJNSA_ILi8EEESH_EEENS5_IJSH_SB_EEEEEEEvNS4_8identityES11_S1B_vS1C_EENS_8epilogue10collective6detail29Sm90TmaWarpSpecializedAdapterINS1F_15DefaultEpilogueIfSJ_SJ_NS1E_6thread17LinearCombinationIfLi1EffLNS1J_9ScaleType4KindE0ELNS_15FloatRoundStyleE2EfEENS1_15EpilogueDefaultEEEEEvvEEEEvNT_6ParamsE:
[----:B------:R-:W0:Y:S01]  /*0000*/  LDC R1, c[0x0][0x28] ;  /* 0x00000a00ff017b82 */ /* 0x000e220000000800 */
[----:B------:R-:W1:Y:S01]  /*0010*/  S2R R18, SR_TID.X ;  /* 0x0000000000127919 */ /* 0x000e620000002100 */
[----:B------:R-:W-:Y:S01]  /*0020*/  ELECT P0, URZ, PT ;  /* 0x00000000003f782f */ /* 0x000fe20003800000 */
[----:B------:R-:W-:Y:S01]  /*0030*/  BSSY B0, `(.L_x_0) ;  /* 0x000000f000007945 */ /* 0x000fe20003800000 */
[--C-:B-1----:R-:W-:Y:S02]  /*0040*/  SHF.R.U32.HI R0, RZ, 0x5, R18.reuse ;  /* 0x00000005ff007819 */ /* 0x102fe40000011612 */
[----:B------:R-:W-:-:S03]  /*0050*/  SHF.R.U32.HI R22, RZ, 0x7, R18 ;  /* 0x00000007ff167819 */ /* 0x000fc60000011612 */
[----:B------:R-:W1:Y:S04]  /*0060*/  SHFL.IDX PT, R5, R0, RZ, 0x1f ;  /* 0x00001fff00057589 */ /* 0x000e6800000e0000 */
[----:B------:R2:W3:Y:S01]  /*0070*/  SHFL.IDX PT, R8, R22, RZ, 0x1f ;  /* 0x00001fff16087589 */ /* 0x0004e200000e0000 */
[----:B-1----:R-:W-:-:S13]  /*0080*/  ISETP.NE.OR P0, PT, R5, RZ, !P0 ;  /* 0x000000ff0500720c */ /* 0x002fda0004705670 */
[----:B0-23--:R-:W-:Y:S05]  /*0090*/  @P0 BRA `(.L_x_1) ;  /* 0x0000000000200947 */ /* 0x00dfea0003800000 */
[----:B------:R-:W-:Y:S02]  /*00a0*/  ULDC.64 UR4, c[0x0][0x198] ;  /* 0x0000660000047ab9 */ /* 0x000fe40000000a00 */
[----:B------:R-:W-:Y:S02]  /*00b0*/  UIADD3 UR6, UP0, UR4, 0xf0, URZ ;  /* 0x000000f004067890 */ /* 0x000fe4000ff1e03f */
[----:B------:R-:W-:Y:S02]  /*00c0*/  UIADD3 UR4, UP1, UR4, 0x1f0, URZ ;  /* 0x000001f004047890 */ /* 0x000fe4000ff3e03f */
[----:B------:R-:W-:Y:S02]  /*00d0*/  UIADD3.X UR7, URZ, UR5, URZ, UP0, !UPT ;  /* 0x000000053f077290 */ /* 0x000fe400087fe43f */
[----:B------:R-:W-:-:S07]  /*00e0*/  UIADD3.X UR5, URZ, UR5, URZ, UP1, !UPT ;  /* 0x000000053f057290 */ /* 0x000fce0008ffe43f */
[----:B------:R0:W-:Y:S02]  /*00f0*/  UTMACCTL.PF [UR6] ;  /* 0x00000000060079b9 */ /* 0x0001e40008040000 */
[----:B------:R0:W-:Y:S02]  /*0100*/  UTMACCTL.PF [UR4] ;  /* 0x00000000040079b9 */ /* 0x0001e40008040000 */
[----:B0-----:R-:W-:Y:S01]  /*0110*/  NOP ;  /* 0x0000000000007918 */ /* 0x001fe20000000000 */
.L_x_1:
[----:B------:R-:W-:Y:S05]  /*0120*/  BSYNC B0 ;  /* 0x0000000000007941 */ /* 0x000fea0003800000 */
.L_x_0:
[----:B------:R-:W0:Y:S02]  /*0130*/  SHFL.IDX PT, R2, R0, RZ, 0x1f ;  /* 0x00001fff00027589 */ /* 0x000e2400000e0000 */
[----:B0-----:R-:W-:-:S13]  /*0140*/  ISETP.NE.AND P0, PT, R2, RZ, PT ;  /* 0x000000ff0200720c */ /* 0x001fda0003f05270 */
[----:B------:R-:W-:Y:S05]  /*0150*/  @P0 BRA `(.L_x_2) ;  /* 0x0000000000700947 */ /* 0x000fea0003800000 */
[----:B------:R-:W0:Y:S01]  /*0160*/  S2UR UR8, SR_CgaCtaId ;  /* 0x00000000000879c3 */ /* 0x000e220000008800 */
[----:B------:R-:W-:Y:S01]  /*0170*/  UMOV UR4, 0x400 ;  /* 0x0000040000047882 */ /* 0x000fe20000000000 */
[----:B------:R-:W-:Y:S01]  /*0180*/  UMOV UR5, 0x1 ;  /* 0x0000000100057882 */ /* 0x000fe20000000000 */
[----:B------:R-:W-:Y:S01]  /*0190*/  UMOV UR6, 0x100 ;  /* 0x0000010000067882 */ /* 0x000fe20000000000 */
[----:B------:R-:W-:Y:S01]  /*01a0*/  ELECT P0, URZ, PT ;  /* 0x00000000003f782f */ /* 0x000fe20003800000 */
[----:B------:R-:W-:-:S04]  /*01b0*/  UIADD3 UR6, -UR6, 0x100000, URZ ;  /* 0x0010000006067890 */ /* 0x000fc8000fffe13f */
[----:B------:R-:W-:Y:S02]  /*01c0*/  USHF.L.U32 UR7, UR6, 0xb, URZ ;  /* 0x0000000b06077899 */ /* 0x000fe4000800063f */
[----:B------:R-:W-:Y:S02]  /*01d0*/  USHF.L.U32 UR6, UR6, 0x1, URZ ;  /* 0x0000000106067899 */ /* 0x000fe4000800063f */
[----:B0-----:R-:W-:Y:S02]  /*01e0*/  ULEA UR8, UR8, UR4, 0x18 ;  /* 0x0000000408087291 */ /* 0x001fe4000f8ec03f */
[----:B------:R-:W-:-:S04]  /*01f0*/  UIADD3 UR4, -UR5, 0x100000, URZ ;  /* 0x0010000005047890 */ /* 0x000fc8000fffe13f */
[----:B------:R-:W-:Y:S02]  /*0200*/  USHF.L.U32 UR5, UR4, 0xb, URZ ;  /* 0x0000000b04057899 */ /* 0x000fe4000800063f */
[----:B------:R-:W-:Y:S01]  /*0210*/  USHF.L.U32 UR4, UR4, 0x1, URZ ;  /* 0x0000000104047899 */ /* 0x000fe2000800063f */
[----:B------:R-:W0:Y:S11]  /*0220*/  FENCE.VIEW.ASYNC.S ;  /* 0x00000000000073c6 */ /* 0x000e360000000000 */
[----:B0-----:R0:W1:Y:S01]  /*0230*/  SYNCS.EXCH.64 URZ, [UR8], UR4 ;  /* 0x00000004083f75b2 */ /* 0x0010620008000100 */
[----:B------:R0:W2:Y:S01]  /*0240*/  SYNCS.EXCH.64 URZ, [UR8+0x38], UR6 ;  /* 0x00003806083f75b2 */ /* 0x0000a20008000100 */
[----:B------:R0:W3:Y:S01]  /*0250*/  SYNCS.EXCH.64 URZ, [UR8+0x8], UR4 ;  /* 0x00000804083f75b2 */ /* 0x0000e20008000100 */
[----:B------:R0:W4:Y:S01]  /*0260*/  SYNCS.EXCH.64 URZ, [UR8+0x40], UR6 ;  /* 0x00004006083f75b2 */ /* 0x0001220008000100 */
[----:B------:R0:W0:Y:S01]  /*0270*/  SYNCS.EXCH.64 URZ, [UR8+0x10], UR4 ;  /* 0x00001004083f75b2 */ /* 0x0000220008000100 */
        /* <DEDUP_REMOVED lines=9> */
[----:B------:R-:W-:Y:S01]  /*0310*/  NOP ;  /* 0x0000000000007918 */ /* 0x000fe20000000000 */
.L_x_2:
[----:B------:R-:W5:Y:S01]  /*0320*/  SHFL.IDX PT, R0, R0, RZ, 0x1f ;  /* 0x00001fff00007589 */ /* 0x000f6200000e0000 */
[----:B------:R-:W1:Y:S01]  /*0330*/  LDC R2, c[0x0][0x65c] ;  /* 0x00019700ff027b82 */ /* 0x000e620000000800 */
[----:B------:R-:W-:Y:S02]  /*0340*/  ELECT P0, URZ, PT ;  /* 0x00000000003f782f */ /* 0x000fe40003800000 */
[----:B------:R-:W-:Y:S01]  /*0350*/  LOP3.LUT R6, R6, 0xfffff7ff, RZ, 0xc0, !PT ;  /* 0xfffff7ff06067812 */ /* 0x000fe200078ec0ff */
[----:B------:R-:W2:Y:S01]  /*0360*/  S2R R3, SR_CTAID.Y ;  /* 0x0000000000037919 */ /* 0x000ea20000002600 */
[----:B0-----:R-:W-:Y:S01]  /*0370*/  UMOV UR4, 0x20 ;  /* 0x0000002000047882 */ /* 0x001fe20000000000 */
[----:B------:R-:W-:Y:S01]  /*0380*/  ISETP.NE.AND P2, PT, R8, RZ, PT ;  /* 0x000000ff0800720c */ /* 0x000fe20003f45270 */
[----:B------:R-:W-:Y:S01]  /*0390*/  NOP ;  /* 0x0000000000007918 */ /* 0x000fe20000000000 */
[----:B------:R-:W0:Y:S01]  /*03a0*/  S2R R4, SR_CTAID.X ;  /* 0x0000000000047919 */ /* 0x000e220000002500 */
[----:B------:R-:W-:Y:S01]  /*03b0*/  NOP ;  /* 0x0000000000007918 */ /* 0x000fe20000000000 */
[----:B-----5:R-:W-:-:S02]  /*03c0*/  ISETP.NE.OR P0, PT, R0, RZ, !P0 ;  /* 0x000000ff0000720c */ /* 0x020fc40004705670 */
[----:B-1----:R-:W-:-:S11]  /*03d0*/  ISETP.NE.AND P3, PT, R2, 0x1, PT ;  /* 0x000000010200780c */ /* 0x002fd60003f65270 */
[----:B------:R-:W-:Y:S01]  /*03e0*/  VOTEU.ALL UP0, P0 ;  /* 0x00000000003f7886 */ /* 0x000fe20000000000 */
[----:B------:R-:W-:Y:S01]  /*03f0*/  VOTEU.ALL UP1, P0 ;  /* 0x00000000003f7886 */ /* 0x000fe20000020000 */
[----:B------:R-:W-:Y:S01]  /*0400*/  @P3 LOP3.LUT R6, R6, 0x800, RZ, 0xfc, !PT ;  /* 0x0000080006063812 */ /* 0x000fe200078efcff */
[----:B------:R-:W0:Y:S01]  /*0410*/  @P3 LDC R17, c[0x0][0x10] ;  /* 0x00000400ff113b82 */ /* 0x000e220000000800 */
[----:B------:R-:W-:Y:S01]  /*0420*/  SHF.R.S32.HI R6, RZ, 0x1f, R5 ;  /* 0x0000001fff067819 */ /* 0x000fe20000011405 */
[----:B------:R-:W-:Y:S01]  /*0430*/  @!UP0 UMOV UR6, 0x400 ;  /* 0x0000040000068882 */ /* 0x000fe20000000000 */
[----:B------:R-:W-:-:S04]  /*0440*/  @!UP0 UIADD3 UR4, -UR4, 0x100000, URZ ;  /* 0x0010000004048890 */ /* 0x000fc8000fffe13f */
[----:B------:R-:W-:Y:S02]  /*0450*/  @!UP0 USHF.L.U32 UR5, UR4, 0xb, URZ ;  /* 0x0000000b04058899 */ /* 0x000fe4000800063f */
[----:B------:R-:W-:Y:S01]  /*0460*/  @!UP0 USHF.L.U32 UR4, UR4, 0x1, URZ ;  /* 0x0000000104048899 */ /* 0x000fe2000800063f */
[----:B------:R-:W-:Y:S01]  /*0470*/  @P3 IMAD.MOV.U32 R7, RZ, RZ, RZ ;  /* 0x000000ffff073224 */ /* 0x000fe200078e00ff */
[----:B------:R-:W-:Y:S01]  /*0480*/  LEA.HI R6, R6, R5, RZ, 0x2 ;  /* 0x0000000506067211 */ /* 0x000fe200078f10ff */
[----:B------:R-:W-:Y:S01]  /*0490*/  @P3 IMAD.MOV.U32 R11, RZ, RZ, RZ ;  /* 0x000000ffff0b3224 */ /* 0x000fe200078e00ff */
[----:B------:R-:W1:Y:S02]  /*04a0*/  @!UP0 S2UR UR7, SR_CgaCtaId ;  /* 0x00000000000789c3 */ /* 0x000e640000008800 */
[----:B------:R-:W-:Y:S01]  /*04b0*/  LOP3.LUT R0, R6, 0xfffffffc, RZ, 0xc0, !PT ;  /* 0xfffffffc06007812 */ /* 0x000fe200078ec0ff */
[----:B--2---:R-:W-:-:S04]  /*04c0*/  @P3 IMAD.MOV.U32 R6, RZ, RZ, R3 ;  /* 0x000000ffff063224 */ /* 0x004fc800078e0003 */
[----:B------:R-:W-:Y:S01]  /*04d0*/  IMAD.IADD R0, R5, 0x1, -R0 ;  /* 0x0000000105007824 */ /* 0x000fe200078e0a00 */
[----:B------:R-:W2:Y:S01]  /*04e0*/  @!P3 LDC R9, c[0x0][0xc] ;  /* 0x00000300ff09bb82 */ /* 0x000ea20000000800 */
[----:B------:R-:W-:Y:S02]  /*04f0*/  IMAD.MOV.U32 R5, RZ, RZ, RZ ;  /* 0x000000ffff057224 */ /* 0x000fe400078e00ff */
[----:B0-----:R-:W-:-:S04]  /*0500*/  @P3 IMAD.WIDE.U32 R16, R4, R17, R6 ;  /* 0x0000001104103225 */ /* 0x001fc800078e0006 */
[----:B------:R-:W-:Y:S01]  /*0510*/  @P3 IMAD.IADD R17, R17, 0x1, R11 ;  /* 0x0000000111113824 */ /* 0x000fe200078e020b */
[----:B-1----:R-:W-:Y:S01]  /*0520*/  @!UP0 ULEA UR6, UR7, UR6, 0x18 ;  /* 0x0000000607068291 */ /* 0x002fe2000f8ec03f */
[----:B------:R-:W-:Y:S01]  /*0530*/  VOTEU.ALL UP0, P0 ;  /* 0x00000000003f7886 */ /* 0x000fe20000000000 */
[----:B------:R-:W-:-:S04]  /*0540*/  ISETP.NE.AND P0, PT, R0, 0x3, PT ;  /* 0x000000030000780c */ /* 0x000fc80003f05270 */
[----:B------:R-:W-:Y:S01]  /*0550*/  ISETP.EQ.OR P0, PT, R0, RZ, !P0 ;  /* 0x000000ff0000720c */ /* 0x000fe20004702670 */
[----:B--2---:R-:W-:-:S03]  /*0560*/  @!P3 IMAD.WIDE.U32 R6, R9, R3, R4 ;  /* 0x000000030906b225 */ /* 0x004fc600078e0004 */
[C---:B------:R-:W-:Y:S01]  /*0570*/  ISETP.EQ.AND P0, PT, R8.reuse, RZ, P0 ;  /* 0x000000ff0800720c */ /* 0x040fe20000702270 */
[----:B------:R-:W-:Y:S01]  /*0580*/  VIADD R8, R8, 0xffffffff ;  /* 0xffffffff08087836 */ /* 0x000fe20000000000 */
[----:B------:R-:W0:Y:S02]  /*0590*/  FENCE.VIEW.ASYNC.S ;  /* 0x00000000000073c6 */ /* 0x000e240000000000 */
[----:B0-----:R0:W3:Y:S01]  /*05a0*/  @!UP0 SYNCS.EXCH.64 URZ, [UR6+0x80], UR4 ;  /* 0x00008004063f85b2 */ /* 0x0010e20008000100 */
[----:B------:R-:W-:Y:S01]  /*05b0*/  @!P3 IMAD.MOV.U32 R16, RZ, RZ, R6 ;  /* 0x000000ffff10b224 */ /* 0x000fe200078e0006 */
[----:B------:R-:W-:Y:S01]  /*05c0*/  SEL R19, RZ, 0x1, !P0 ;  /* 0x00000001ff137807 */ /* 0x000fe20004000000 */
[----:B------:R-:W-:Y:S01]  /*05d0*/  @!P3 IMAD.MOV.U32 R17, RZ, RZ, R7 ;  /* 0x000000ffff11b224 */ /* 0x000fe200078e0007 */
[----:B------:R-:W-:-:S04]  /*05e0*/  ISETP.GE.U32.AND P1, PT, R8, 0x2, PT ;  /* 0x000000020800780c */ /* 0x000fc80003f26070 */
[----:B------:R-:W-:Y:S01]  /*05f0*/  SEL R19, R19, 0x2, P1 ;  /* 0x0000000213137807 */ /* 0x000fe20000800000 */
[----:B------:R0:W3:Y:S01]  /*0600*/  @!UP1 SYNCS.EXCH.64 URZ, [UR6+0x88], UR4 ;  /* 0x00008804063f95b2 */ /* 0x0000e20008000100 */
[----:B------:R-:W-:Y:S01]  /*0610*/  NOP ;  /* 0x0000000000007918 */ /* 0x000fe20000000000 */
[----:B---34-:R-:W-:Y:S06]  /*0620*/  BAR.SYNC.DEFER_BLOCKING 0x0 ;  /* 0x0000000000007b1d */ /* 0x018fec0000010000 */
[----:B------:R-:W-:Y:S05]  /*0630*/  @!P2 BRA `(.L_x_3) ;  /* 0x0000005c0074a947 */ /* 0x000fea0003800000 */
[----:B------:R-:W-:-:S13]  /*0640*/  ISETP.GT.U32.AND P0, PT, R8, 0x1, PT ;  /* 0x000000010800780c */ /* 0x000fda0003f04070 */
[----:B0-----:R-:W-:Y:S05]  /*0650*/  @P0 EXIT ;  /* 0x000000000000094d */ /* 0x001fea0003800000 */
[----:B------:R-:W-:Y:S01]  /*0660*/  ULDC.64 UR4, c[0x0][0x650] ;  /* 0x0001940000047ab9 */ /* 0x000fe20000000a00 */
[----:B------:R-:W-:Y:S01]  /*0670*/  PRMT R0, RZ, 0x7610, R0 ;  /* 0x00007610ff007816 */ /* 0x000fe20000000000 */
[----:B------:R-:W-:Y:S01]  /*0680*/  IMAD.MOV.U32 R90, RZ, RZ, -0x1 ;  /* 0xffffffffff5a7424 */ /* 0x000fe200078e00ff */
[----:B------:R-:W-:Y:S01]  /*0690*/  ISETP.GE.U32.AND P0, PT, R16, UR4, PT ;  /* 0x0000000410007c0c */ /* 0x000fe2000bf06070 */
[----:B------:R-:W-:Y:S01]  /*06a0*/  IMAD.MOV.U32 R23, RZ, RZ, -0x1 ;  /* 0xffffffffff177424 */ /* 0x000fe200078e00ff */
[----:B------:R-:W-:Y:S02]  /*06b0*/  MOV R92, 0xffffffff ;  /* 0xffffffff005c7802 */ /* 0x000fe40000000f00 */
[----:B------:R-:W-:-:S13]  /*06c0*/  ISETP.GE.U32.AND.EX P0, PT, R17, UR5, PT, P0 ;  /* 0x0000000511007c0c */ /* 0x000fda000bf06100 */
[----:B------:R-:W-:Y:S05]  /*06d0*/  @P0 BRA `(.L_x_4) ;  /* 0x0000000400540947 */ /* 0x000fea0003800000 */
[----:B------:R-:W0:Y:S01]  /*06e0*/  LDC.64 R14, c[0x0][0x628] ;  /* 0x00018a00ff0e7b82 */ /* 0x000e220000000a00 */
[----:B------:R-:W-:Y:S02]  /*06f0*/  IMAD.MOV.U32 R6, RZ, RZ, R16 ;  /* 0x000000ffff067224 */ /* 0x000fe400078e0010 */
[----:B------:R-:W-:-:S05]  /*0700*/  IMAD.MOV.U32 R7, RZ, RZ, R17 ;  /* 0x000000ffff077224 */ /* 0x000fca00078e0011 */
[----:B------:R-:W1:Y:S08]  /*0710*/  LDC R0, c[0x0][0x630] ;  /* 0x00018c00ff007b82 */ /* 0x000e700000000800 */
[----:B------:R-:W2:Y:S01]  /*0720*/  LDC.64 R20, c[0x0][0x620] ;  /* 0x00018800ff147b82 */ /* 0x000ea20000000a00 */
[----:B0-----:R-:W-:-:S04]  /*0730*/  ISETP.NE.U32.AND P0, PT, R14, RZ, PT ;  /* 0x000000ff0e00720c */ /* 0x001fc80003f05070 */
[----:B------:R-:W-:-:S13]  /*0740*/  ISETP.NE.AND.EX P0, PT, R15, RZ, PT, P0 ;  /* 0x000000ff0f00720c */ /* 0x000fda0003f05300 */
[----:B-12---:R-:W-:Y:S05]  /*0750*/  @!P0 BRA `(.L_x_5) ;  /* 0x0000000000288947 */ /* 0x006fea0003800000 */
[----:B------:R-:W0:Y:S02]  /*0760*/  LDC R11, c[0x0][0x634] ;  /* 0x00018d00ff0b7b82 */ /* 0x000e240000000800 */
[----:B0-----:R-:W-:-:S05]  /*0770*/  IADD3 R11, P0, R16, R11, RZ ;  /* 0x0000000b100b7210 */ /* 0x001fca0007f1e0ff */
[----:B------:R-:W-:-:S04]  /*0780*/  IMAD.X R13, RZ, RZ, R17, P0 ;  /* 0x000000ffff0d7224 */ /* 0x000fc800000e0611 */
[----:B------:R-:W-:-:S04]  /*0790*/  IMAD.WIDE.U32 R6, R13, R14, RZ ;  /* 0x0000000e0d067225 */ /* 0x000fc800078e00ff */
[----:B------:R-:W-:-:S04]  /*07a0*/  IMAD.WIDE.U32 R8, P0, R11, R15, R6 ;  /* 0x0000000f0b087225 */ /* 0x000fc80007800006 */
[----:B------:R-:W-:-:S04]  /*07b0*/  IMAD.WIDE.U32 R6, R11, R14, RZ ;  /* 0x0000000e0b067225 */ /* 0x000fc800078e00ff */
[----:B------:R-:W-:Y:S01]  /*07c0*/  IMAD.X R11, RZ, RZ, RZ, P0 ;  /* 0x000000ffff0b7224 */ /* 0x000fe200000e06ff */
[----:B------:R-:W-:Y:S01]  /*07d0*/  IADD3 RZ, P0, R7, R8, RZ ;  /* 0x0000000807ff7210 */ /* 0x000fe20007f1e0ff */
[----:B------:R-:W-:-:S04]  /*07e0*/  IMAD.MOV.U32 R10, RZ, RZ, R9 ;  /* 0x000000ffff0a7224 */ /* 0x000fc800078e0009 */
[----:B------:R-:W-:-:S08]  /*07f0*/  IMAD.WIDE.U32.X R6, R13, R15, R10, P0 ;  /* 0x0000000f0d067225 */ /* 0x000fd000000e040a */
.L_x_5:
[-CC-:B------:R-:W-:Y:S01]  /*0800*/  SHF.R.U64 R23, R6, R0.reuse, R7.reuse ;  /* 0x0000000006177219 */ /* 0x180fe20000001207 */
[----:B------:R-:W0:Y:S01]  /*0810*/  LDC R10, c[0x0][0x618] ;  /* 0x00018600ff0a7b82 */ /* 0x000e220000000800 */
[----:B------:R-:W-:Y:S01]  /*0820*/  SHF.R.U32.HI R5, RZ, R0, R7 ;  /* 0x00000000ff057219 */ /* 0x000fe20000011607 */
[----:B------:R-:W-:Y:S01]  /*0830*/  ULDC UR4, c[0x0][0x150] ;  /* 0x0000540000047ab9 */ /* 0x000fe20000000800 */
[----:B------:R-:W-:Y:S02]  /*0840*/  IADD3 R9, P0, RZ, -R23, RZ ;  /* 0x80000017ff097210 */ /* 0x000fe40007f1e0ff */
[----:B------:R-:W-:-:S03]  /*0850*/  I2FP.F32.U32 R0, R4 ;  /* 0x0000000400007245 */ /* 0x000fc60000201000 */
[----:B------:R-:W1:Y:S01]  /*0860*/  LDC.64 R28, c[0x0][0x640] ;  /* 0x00019000ff1c7b82 */ /* 0x000e620000000a00 */
[----:B------:R-:W-:Y:S02]  /*0870*/  IMAD.X R11, RZ, RZ, ~R5, P0 ;  /* 0x000000ffff0b7224 */ /* 0x000fe400000e0e05 */
[----:B------:R-:W-:Y:S01]  /*0880*/  FMUL R0, R0, UR4 ;  /* 0x0000000400007c20 */ /* 0x000fe20008400000 */
[----:B------:R-:W-:Y:S01]  /*0890*/  IMAD.WIDE.U32 R6, R9, R20, R16 ;  /* 0x0000001409067225 */ /* 0x000fe200078e0010 */
[----:B------:R-:W-:-:S03]  /*08a0*/  ULDC UR4, c[0x0][0x154] ;  /* 0x0000550000047ab9 */ /* 0x000fc60000000800 */
[----:B------:R-:W-:Y:S01]  /*08b0*/  IMAD R8, R11, R20, RZ ;  /* 0x000000140b087224 */ /* 0x000fe200078e02ff */
[----:B------:R-:W2:Y:S01]  /*08c0*/  LDC R5, c[0x0][0x144] ;  /* 0x00005100ff057b82 */ /* 0x000ea20000000800 */
[----:B------:R-:W3:Y:S02]  /*08d0*/  F2I.U32.TRUNC.NTZ R0, R0 ;  /* 0x0000000000007305 */ /* 0x000ee4000020f000 */
[----:B------:R-:W-:-:S05]  /*08e0*/  IMAD R9, R9, R21, R8 ;  /* 0x0000001509097224 */ /* 0x000fca00078e0208 */
[----:B------:R-:W4:Y:S01]  /*08f0*/  LDC R12, c[0x0][0x608] ;  /* 0x00018200ff0c7b82 */ /* 0x000f220000000800 */
[----:B------:R-:W-:Y:S01]  /*0900*/  IADD3 R7, R7, R9, RZ ;  /* 0x0000000907077210 */ /* 0x000fe20007ffe0ff */
[----:B------:R-:W-:-:S03]  /*0910*/  IMAD.MOV.U32 R9, RZ, RZ, -0x1 ;  /* 0xffffffffff097424 */ /* 0x000fc600078e00ff */
[-CC-:B0-----:R-:W-:Y:S02]  /*0920*/  SHF.R.U64 R20, R6, R10.reuse, R7.reuse ;  /* 0x0000000a06147219 */ /* 0x181fe40000001207 */
[----:B------:R-:W-:Y:S01]  /*0930*/  I2FP.F32.U32 R6, R3 ;  /* 0x0000000300067245 */ /* 0x000fe20000201000 */
[----:B------:R-:W0:Y:S01]  /*0940*/  LDC R26, c[0x0][0x658] ;  /* 0x00019600ff1a7b82 */ /* 0x000e220000000800 */
[----:B-1----:R-:W-:Y:S01]  /*0950*/  ISETP.NE.U32.AND P0, PT, R28, RZ, PT ;  /* 0x000000ff1c00720c */ /* 0x002fe20003f05070 */
[----:B---3--:R-:W-:Y:S01]  /*0960*/  IMAD.MOV R8, RZ, RZ, -R0 ;  /* 0x000000ffff087224 */ /* 0x008fe200078e0a00 */
[----:B------:R-:W-:Y:S01]  /*0970*/  SHF.R.U32.HI R7, RZ, R10, R7 ;  /* 0x0000000aff077219 */ /* 0x000fe20000011607 */
[----:B------:R-:W-:Y:S01]  /*0980*/  FMUL R6, R6, UR4 ;  /* 0x0000000406067c20 */ /* 0x000fe20008400000 */
[----:B------:R-:W-:-:S03]  /*0990*/  ISETP.NE.AND.EX P0, PT, R29, RZ, PT, P0 ;  /* 0x000000ff1d00720c */ /* 0x000fc60003f05300 */
[----:B------:R-:W1:Y:S01]  /*09a0*/  LDC R14, c[0x0][0x148] ;  /* 0x00005200ff0e7b82 */ /* 0x000e620000000800 */
[----:B--2---:R-:W-:-:S07]  /*09b0*/  IMAD R0, R5, R8, R4 ;  /* 0x0000000805007224 */ /* 0x004fce00078e0204 */
[----:B------:R-:W2:Y:S01]  /*09c0*/  LDC R24, c[0x0][0x600] ;  /* 0x00018000ff187b82 */ /* 0x000ea20000000800 */
[-CC-:B----4-:R-:W-:Y:S02]  /*09d0*/  SHF.R.U64 R30, R20, R12.reuse, R7.reuse ;  /* 0x0000000c141e7219 */ /* 0x190fe40000001207 */
[----:B------:R-:W-:Y:S01]  /*09e0*/  SHF.R.U32.HI R5, RZ, R12, R7 ;  /* 0x0000000cff057219 */ /* 0x000fe20000011607 */
[----:B------:R-:W-:Y:S01]  /*09f0*/  IMAD.MOV.U32 R7, RZ, RZ, 0x1 ;  /* 0x00000001ff077424 */ /* 0x000fe200078e00ff */
[----:B------:R3:W4:Y:S03]  /*0a00*/  F2I.U32.TRUNC.NTZ R12, R6 ;  /* 0x00000006000c7305 */ /* 0x000726000020f000 */
[----:B------:R-:W1:Y:S01]  /*0a10*/  LDC R15, c[0x0][0x648] ;  /* 0x00019200ff0f7b82 */ /* 0x000e620000000800 */
[-C--:B0-----:R-:W-:Y:S02]  /*0a20*/  SHF.L.U32 R4, R9, R26.reuse, RZ ;  /* 0x0000001a09047219 */ /* 0x081fe400000006ff */
[----:B------:R-:W-:-:S02]  /*0a30*/  SHF.R.U64 R32, R30, R26, R5 ;  /* 0x0000001a1e207219 */ /* 0x000fc40000001205 */
[----:B------:R-:W-:Y:S02]  /*0a40*/  LOP3.LUT R11, RZ, R4, RZ, 0x33, !PT ;  /* 0x00000004ff0b7212 */ /* 0x000fe400078e33ff */
[-C--:B------:R-:W-:Y:S01]  /*0a50*/  SHF.R.U32.HI R5, RZ, R26.reuse, R5 ;  /* 0x0000001aff057219 */ /* 0x080fe20000011605 */
[----:B------:R-:W0:Y:S01]  /*0a60*/  LDC R21, c[0x0][0x638] ;  /* 0x00018e00ff157b82 */ /* 0x000e220000000800 */
[----:B------:R-:W-:Y:S01]  /*0a70*/  SHF.L.U32 R10, R7, R26, RZ ;  /* 0x0000001a070a7219 */ /* 0x000fe200000006ff */
[----:B------:R-:W-:-:S06]  /*0a80*/  IMAD.MOV.U32 R4, RZ, RZ, R32 ;  /* 0x000000ffff047224 */ /* 0x000fcc00078e0020 */
[----:B------:R-:W0:Y:S01]  /*0a90*/  LDC R92, c[0x0][0x610] ;  /* 0x00018400ff5c7b82 */ /* 0x000e220000000800 */
[----:B---34-:R-:W-:Y:S05]  /*0aa0*/  @!P0 BRA `(.L_x_6) ;  /* 0x0000000000288947 */ /* 0x018fea0003800000 */
[----:B------:R-:W3:Y:S02]  /*0ab0*/  LDC R9, c[0x0][0x64c] ;  /* 0x00019300ff097b82 */ /* 0x000ee40000000800 */
[----:B---3--:R-:W-:-:S05]  /*0ac0*/  IADD3 R9, P0, R32, R9, RZ ;  /* 0x0000000920097210 */ /* 0x008fca0007f1e0ff */
        /* <DEDUP_REMOVED lines=8> */
.L_x_6:
[----:B-1----:R-:W-:Y:S01]  /*0b50*/  SHF.R.U64 R4, R4, R15, R5 ;  /* 0x0000000f04047219 */ /* 0x002fe20000001205 */
[----:B------:R-:W-:Y:S01]  /*0b60*/  IMAD.MOV R12, RZ, RZ, -R12 ;  /* 0x000000ffff0c7224 */ /* 0x000fe200078e0a0c */
[----:B------:R-:W-:Y:S02]  /*0b70*/  LOP3.LUT R11, R30, R11, RZ, 0xc0, !PT ;  /* 0x0000000b1e0b7212 */ /* 0x000fe400078ec0ff */
[----:B--2---:R-:W-:Y:S01]  /*0b80*/  IADD3 R5, R24, -0x1, RZ ;  /* 0xffffffff18057810 */ /* 0x004fe20007ffe0ff */
[----:B------:R-:W-:Y:S02]  /*0b90*/  IMAD.MOV R6, RZ, RZ, -R4 ;  /* 0x000000ffff067224 */ /* 0x000fe400078e0a04 */
[----:B------:R-:W-:Y:S01]  /*0ba0*/  @P3 IMAD R0, R14, R12, R3 ;  /* 0x0000000c0e003224 */ /* 0x000fe200078e0203 */
[----:B------:R-:W-:Y:S01]  /*0bb0*/  LOP3.LUT R5, R20, R5, RZ, 0xc0, !PT ;  /* 0x0000000514057212 */ /* 0x000fe200078ec0ff */
[----:B------:R-:W-:Y:S02]  /*0bc0*/  IMAD R11, R10, R4, R11 ;  /* 0x000000040a0b7224 */ /* 0x000fe400078e020b */
[----:B0-----:R-:W-:-:S02]  /*0bd0*/  IMAD R3, R6, R21, R32 ;  /* 0x0000001506037224 */ /* 0x001fc400078e0220 */
[----:B------:R-:W-:Y:S02]  /*0be0*/  IMAD R92, R11, R92, R0 ;  /* 0x0000005c0b5c7224 */ /* 0x000fe400078e0200 */
[----:B------:R-:W-:Y:S02]  /*0bf0*/  IMAD R3, R3, R24, R5 ;  /* 0x0000001803037224 */ /* 0x000fe400078e0205 */
[----:B------:R-:W-:-:S03]  /*0c00*/  IMAD.MOV.U32 R0, RZ, RZ, 0x1 ;  /* 0x00000001ff007424 */ /* 0x000fc600078e00ff */
[----:B------:R-:W-:Y:S02]  /*0c10*/  SEL R90, R3, R92, !P3 ;  /* 0x0000005c035a7207 */ /* 0x000fe40005800000 */
[----:B------:R-:W-:-:S07]  /*0c20*/  SEL R92, R92, R3, !P3 ;  /* 0x000000035c5c7207 */ /* 0x000fce0005800000 */
.L_x_4:
[----:B------:R-:W-:-:S08]  /*0c30*/  NOP ;  /* 0x0000000000007918 */ /* 0x000fd00000000000 */
[----:B------:R-:W0:Y:S02]  /*0c40*/  USETMAXREG.TRY_ALLOC.CTAPOOL UP0, 0xe8 ;  /* 0x000000e8000079c8 */ /* 0x000e240008000600 */
[----:B0-----:R-:W-:-:S13]  /*0c50*/  PLOP3.LUT P0, PT, PT, PT, UP0, 0x80, 0x0 ;  /* 0x000000000000781c */ /* 0x001fda0003f0f008 */
[----:B------:R-:W-:Y:S05]  /*0c60*/  @!P0 BRA `(.L_x_4) ;  /* 0xfffffffc00f08947 */ /* 0x000fea000383ffff */
[----:B------:R-:W-:Y:S01]  /*0c70*/  ULDC.64 UR4, c[0x0][0x598] ;  /* 0x0001660000047ab9 */ /* 0x000fe20000000a00 */
[----:B------:R-:W-:Y:S01]  /*0c80*/  ULDC.64 UR36, c[0x0][0x208] ;  /* 0x0000820000247ab9 */ /* 0x000fe20000000a00 */
[----:B------:R-:W-:-:S04]  /*0c90*/  ISETP.NE.U32.AND P0, PT, RZ, UR4, PT ;  /* 0x00000004ff007c0c */ /* 0x000fc8000bf05070 */
[----:B------:R-:W-:-:S13]  /*0ca0*/  ISETP.NE.AND.EX P0, PT, RZ, UR5, PT, P0 ;  /* 0x00000005ff007c0c */ /* 0x000fda000bf05300 */
[----:B------:R-:W-:Y:S05]  /*0cb0*/  @!P0 BRA `(.L_x_7) ;  /* 0x00000000001c8947 */ /* 0x000fea0003800000 */
[----:B------:R-:W0:Y:S02]  /*0cc0*/  LDC.64 R4, c[0x0][0x598] ;  /* 0x00016600ff047b82 */ /* 0x000e240000000a00 */
[----:B0-----:R-:W2:Y:S02]  /*0cd0*/  LDG.E.64 R4, desc[UR36][R4.64] ;  /* 0x0000002404047981 */ /* 0x001ea4000c1e1b00 */
[----:B--2---:R-:W-:-:S04]  /*0ce0*/  ISETP.NE.U32.AND P0, PT, R4, RZ, PT ;  /* 0x000000ff0400720c */ /* 0x004fc80003f05070 */
[----:B------:R-:W-:-:S13]  /*0cf0*/  ISETP.NE.AND.EX P0, PT, R5, RZ, PT, P0 ;  /* 0x000000ff0500720c */ /* 0x000fda0003f05300 */
[----:B------:R-:W-:Y:S05]  /*0d00*/  @!P0 BRA `(.L_x_7) ;  /* 0x0000000000088947 */ /* 0x000fea0003800000 */
[----:B------:R0:W5:Y:S01]  /*0d10*/  LD.E R88, desc[UR36][R4.64] ;  /* 0x0000002404587980 */ /* 0x000162000c101900 */
[----:B------:R-:W-:Y:S05]  /*0d20*/  BRA `(.L_x_8) ;  /* 0x0000000000247947 */ /* 0x000fea0003800000 */
.L_x_7:
[----:B------:R-:W-:Y:S02]  /*0d30*/  ULDC.64 UR4, c[0x0][0x588] ;  /* 0x0001620000047ab9 */ /* 0x000fe40000000a00 */
[----:B------:R-:W-:-:S04]  /*0d40*/  ISETP.NE.U32.AND P0, PT, RZ, UR4, PT ;  /* 0x00000004ff007c0c */ /* 0x000fc8000bf05070 */
[----:B------:R-:W-:-:S13]  /*0d50*/  ISETP.NE.AND.EX P0, PT, RZ, UR5, PT, P0 ;  /* 0x00000005ff007c0c */ /* 0x000fda000bf05300 */
[----:B------:R-:W-:Y:S05]  /*0d60*/  @!P0 BRA `(.L_x_9) ;  /* 0x00000000000c8947 */ /* 0x000fea0003800000 */
[----:B------:R-:W0:Y:S02]  /*0d70*/  LDC.64 R88, c[0x0][0x588] ;  /* 0x00016200ff587b82 */ /* 0x000e240000000a00 */
[----:B0-----:R1:W5:Y:S01]  /*0d80*/  LDG.E R88, desc[UR36][R88.64] ;  /* 0x0000002458587981 */ /* 0x001362000c1e1900 */
[----:B------:R-:W-:Y:S05]  /*0d90*/  BRA `(.L_x_8) ;  /* 0x0000000000087947 */ /* 0x000fea0003800000 */
.L_x_9:
[----:B------:R-:W-:Y:S02]  /*0da0*/  ULDC UR4, c[0x0][0x580] ;  /* 0x0001600000047ab9 */ /* 0x000fe40000000800 */
[----:B------:R-:W-:-:S07]  /*0db0*/  IMAD.U32 R88, RZ, RZ, UR4 ;  /* 0x00000004ff587e24 */ /* 0x000fce000f8e00ff */
.L_x_8:
[----:B------:R-:W-:Y:S02]  /*0dc0*/  ULDC.64 UR4, c[0x0][0x5a0] ;  /* 0x0001680000047ab9 */ /* 0x000fe40000000a00 */
[----:B------:R-:W-:-:S04]  /*0dd0*/  ISETP.NE.U32.AND P0, PT, RZ, UR4, PT ;  /* 0x00000004ff007c0c */ /* 0x000fc8000bf05070 */
[----:B------:R-:W-:-:S13]  /*0de0*/  ISETP.NE.AND.EX P0, PT, RZ, UR5, PT, P0 ;  /* 0x00000005ff007c0c */ /* 0x000fda000bf05300 */
[----:B------:R-:W-:Y:S05]  /*0df0*/  @!P0 BRA `(.L_x_10) ;  /* 0x00000000001c8947 */ /* 0x000fea0003800000 */
[----:B0-----:R-:W0:Y:S02]  /*0e00*/  LDC.64 R4, c[0x0][0x5a0] ;  /* 0x00016800ff047b82 */ /* 0x001e240000000a00 */
[----:B0-----:R-:W2:Y:S02]  /*0e10*/  LDG.E.64 R4, desc[UR36][R4.64] ;  /* 0x0000002404047981 */ /* 0x001ea4000c1e1b00 */
[----:B--2---:R-:W-:-:S04]  /*0e20*/  ISETP.NE.U32.AND P0, PT, R4, RZ, PT ;  /* 0x000000ff0400720c */ /* 0x004fc80003f05070 */
[----:B------:R-:W-:-:S13]  /*0e30*/  ISETP.NE.AND.EX P0, PT, R5, RZ, PT, P0 ;  /* 0x000000ff0500720c */ /* 0x000fda0003f05300 */
[----:B------:R-:W-:Y:S05]  /*0e40*/  @!P0 BRA `(.L_x_10) ;  /* 0x0000000000088947 */ /* 0x000fea0003800000 */
[----:B-1----:R0:W5:Y:S01]  /*0e50*/  LD.E R89, desc[UR36][R4.64] ;  /* 0x0000002404597980 */ /* 0x002162000c101900 */
[----:B------:R-:W-:Y:S05]  /*0e60*/  BRA `(.L_x_11) ;  /* 0x0000000000247947 */ /* 0x000fea0003800000 */
.L_x_10:
[----:B------:R-:W-:Y:S02]  /*0e70*/  ULDC.64 UR4, c[0x0][0x590] ;  /* 0x0001640000047ab9 */ /* 0x000fe40000000a00 */
[----:B------:R-:W-:-:S04]  /*0e80*/  ISETP.NE.U32.AND P0, PT, RZ, UR4, PT ;  /* 0x00000004ff007c0c */ /* 0x000fc8000bf05070 */
[----:B------:R-:W-:-:S13]  /*0e90*/  ISETP.NE.AND.EX P0, PT, RZ, UR5, PT, P0 ;  /* 0x00000005ff007c0c */ /* 0x000fda000bf05300 */
[----:B------:R-:W-:Y:S05]  /*0ea0*/  @!P0 BRA `(.L_x_12) ;  /* 0x00000000000c8947 */ /* 0x000fea0003800000 */
[----:B0-----:R-:W1:Y:S02]  /*0eb0*/  LDC.64 R4, c[0x0][0x590] ;  /* 0x00016400ff047b82 */ /* 0x001e640000000a00 */
[----:B-1----:R1:W5:Y:S01]  /*0ec0*/  LDG.E R89, desc[UR36][R4.64] ;  /* 0x0000002404597981 */ /* 0x002362000c1e1900 */
[----:B------:R-:W-:Y:S05]  /*0ed0*/  BRA `(.L_x_11) ;  /* 0x0000000000087947 */ /* 0x000fea0003800000 */
.L_x_12:
[----:B------:R-:W-:Y:S02]  /*0ee0*/  ULDC UR4, c[0x0][0x584] ;  /* 0x0001610000047ab9 */ /* 0x000fe40000000800 */
[----:B-1----:R-:W-:-:S07]  /*0ef0*/  IMAD.U32 R89, RZ, RZ, UR4 ;  /* 0x00000004ff597e24 */ /* 0x002fce000f8e00ff */
.L_x_11:
[----:B------:R-:W-:-:S13]  /*0f00*/  LOP3.LUT P0, RZ, R0, 0xff, RZ, 0xc0, !PT ;  /* 0x000000ff00ff7812 */ /* 0x000fda000780c0ff */
[----:B------:R-:W-:Y:S05]  /*0f10*/  @!P0 EXIT ;  /* 0x000000000000894d */ /* 0x000fea0003800000 */
[----:B------:R-:W-:Y:S01]  /*0f20*/  ULDC UR4, c[0x0][0x28c] ;  /* 0x0000a30000047ab9 */ /* 0x000fe20000000800 */
[----:B------:R-:W-:Y:S01]  /*0f30*/  LOP3.LUT R104, R19, 0x1, RZ, 0xfc, !PT ;  /* 0x0000000113687812 */ /* 0x000fe200078efcff */
[----:B------:R-:W-:Y:S01]  /*0f40*/  UIADD3 UR4, UR4, 0x1f, URZ ;  /* 0x0000001f04047890 */ /* 0x000fe2000fffe03f */
[----:B------:R-:W-:Y:S01]  /*0f50*/  UMOV UR38, URZ ;  /* 0x0000003f00267c82 */ /* 0x000fe20008000000 */
[----:B------:R-:W-:Y:S02]  /*0f60*/  UMOV UR39, URZ ;  /* 0x0000003f00277c82 */ /* 0x000fe40008000000 */
[----:B------:R-:W-:-:S04]  /*0f70*/  USHF.R.S32.HI UR5, URZ, 0x1f, UR4 ;  /* 0x0000001f3f057899 */ /* 0x000fc80008011404 */
[----:B------:R-:W-:-:S04]  /*0f80*/  ULEA.HI UR5, UR5, UR4, URZ, 0x5 ;  /* 0x0000000405057291 */ /* 0x000fc8000f8f283f */
[----:B------:R-:W-:-:S12]  /*0f90*/  USHF.R.S32.HI UR40, URZ, 0x5, UR5 ;  /* 0x000000053f287899 */ /* 0x000fd80008011405 */
.L_x_156:
[----:B------:R-:W-:Y:S01]  /*0fa0*/  LOP3.LUT R0, R18, 0x80, RZ, 0xc0, !PT ;  /* 0x0000008012007812 */ /* 0x000fe200078ec0ff */
[----:B------:R-:W2:Y:S01]  /*0fb0*/  S2UR UR7, SR_CgaCtaId ;  /* 0x00000000000779c3 */ /* 0x000ea20000008800 */
[----:B------:R-:W-:Y:S02]  /*0fc0*/  UMOV UR6, 0x400 ;  /* 0x0000040000067882 */ /* 0x000fe40000000000 */
[----:B------:R-:W-:-:S06]  /*0fd0*/  SHF.R.U32.HI R0, RZ, 0x7, R0 ;  /* 0x00000007ff007819 */ /* 0x000fcc0000011600 */
[----:B---3--:R-:W3:Y:S01]  /*0fe0*/  SHFL.IDX PT, R0, R0, RZ, 0x1f ;  /* 0x00001fff00007589 */ /* 0x008ee200000e0000 */
[----:B--2---:R-:W-:Y:S01]  /*0ff0*/  ULEA UR42, UR7, UR6, 0x18 ;  /* 0x00000006072a7291 */ /* 0x004fe2000f8ec03f */
[----:B---3--:R-:W-:-:S13]  /*1000*/  R2UR UR4, R0 ;  /* 0x00000000000472ca */ /* 0x008fda00000e0000 */
[----:B------:R-:W-:-:S04]  /*1010*/  ULEA.HI UR5, UR4, UR4, URZ, 0x1 ;  /* 0x0000000404057291 */ /* 0x000fc8000f8f083f */
[----:B------:R-:W-:-:S04]  /*1020*/  ULOP3.LUT UR5, UR5, 0x7fffe, URZ, 0xc0, !UPT ;  /* 0x0007fffe05057892 */ /* 0x000fc8000f8ec03f */
[----:B------:R-:W-:-:S03]  /*1030*/  UIADD3 UR5, UR4, -UR5, URZ ;  /* 0x8000000504057290 */ /* 0x000fc6000fffe03f */
[----:B------:R-:W-:Y:S01]  /*1040*/  ULDC UR4, c[0x0][0x28c] ;  /* 0x0000a30000047ab9 */ /* 0x000fe20000000800 */
[----:B------:R-:W-:Y:S01]  /*1050*/  ULEA UR5, UR5, UR42, 0xd ;  /* 0x0000002a05057291 */ /* 0x000fe2000f8e683f */
[----:B------:R-:W-:-:S03]  /*1060*/  ISETP.LT.AND P0, PT, RZ, UR4, PT ;  /* 0x00000004ff007c0c */ /* 0x000fc6000bf01270 */
[----:B------:R-:W-:-:S04]  /*1070*/  UIADD3 UR5, UR5, 0x180, URZ ;  /* 0x0000018005057890 */ /* 0x000fc8000fffe03f */
[----:B------:R-:W-:-:S04]  /*1080*/  USHF.R.U32.HI UR5, URZ, 0x4, UR5 ;  /* 0x000000043f057899 */ /* 0x000fc80008011605 */
[----:B------:R-:W-:Y:S02]  /*1090*/  ULOP3.LUT UR41, UR5, 0x3fff, URZ, 0xc0, !UPT ;  /* 0x00003fff05297892 */ /* 0x000fe4000f8ec03f */
[----:B01--4-:R-:W-:Y:S10]  /*10a0*/  @P0 BRA `(.L_x_13) ;  /* 0x0000000000400947 */ /* 0x013ff40003800000 */
[----:B------:R-:W-:Y:S01]  /*10b0*/  MOV R0, 0x0 ;  /* 0x0000000000007802 */ /* 0x000fe20000000f00 */
[----:B------:R-:W-:Y:S01]  /*10c0*/  ULDC.64 UR4, c[0x4][0x68] ;  /* 0x01001a0000047ab9 */ /* 0x000fe20000000a00 */
[----:B------:R-:W-:Y:S01]  /*10d0*/  ULDC.64 UR6, c[0x4][0x8] ;  /* 0x0100020000067ab9 */ /* 0x000fe20000000a00 */
[----:B01----:R-:W-:Y:S01]  /*10e0*/  IMAD.U32 R4, RZ, RZ, UR4 ;  /* 0x00000004ff047e24 */ /* 0x003fe2000f8e00ff */
[----:B------:R0:W1:Y:S01]  /*10f0*/  LDC.64 R14, c[0x4][R0] ;  /* 0x01000000000e7b82 */ /* 0x0000620000000a00 */
[----:B------:R-:W-:Y:S01]  /*1100*/  IMAD.U32 R5, RZ, RZ, UR5 ;  /* 0x00000005ff057e24 */ /* 0x000fe2000f8e00ff */
[----:B------:R-:W-:Y:S01]  /*1110*/  ULDC.64 UR4, c[0x4][0x70] ;  /* 0x01001c0000047ab9 */ /* 0x000fe20000000a00 */
[----:B------:R-:W-:Y:S01]  /*1120*/  MOV R10, UR6 ;  /* 0x00000006000a7c02 */ /* 0x000fe20008000f00 */
[----:B------:R-:W-:Y:S02]  /*1130*/  IMAD.U32 R6, RZ, RZ, UR4 ;  /* 0x00000004ff067e24 */ /* 0x000fe4000f8e00ff */
[----:B------:R-:W-:-:S02]  /*1140*/  IMAD.U32 R7, RZ, RZ, UR5 ;  /* 0x00000005ff077e24 */ /* 0x000fc4000f8e00ff */
[----:B------:R-:W-:Y:S02]  /*1150*/  IMAD.U32 R11, RZ, RZ, UR7 ;  /* 0x00000007ff0b7e24 */ /* 0x000fe4000f8e00ff */
[----:B------:R-:W-:Y:S02]  /*1160*/  IMAD.MOV.U32 R8, RZ, RZ, 0x1e1 ;  /* 0x000001e1ff087424 */ /* 0x000fe400078e00ff */
[----:B------:R-:W-:Y:S02]  /*1170*/  IMAD.MOV.U32 R12, RZ, RZ, 0x1 ;  /* 0x00000001ff0c7424 */ /* 0x000fe400078e00ff */
[----:B0-----:R-:W-:-:S07]  /*1180*/  IMAD.MOV.U32 R13, RZ, RZ, RZ ;  /* 0x000000ffff0d7224 */ /* 0x001fce00078e00ff */
[----:B------:R-:W-:-:S07]  /*1190*/  LEPC R20, `(.L_x_13) ;  /* 0x000000001014794e */ /* 0x000fce0000000000 */
[----:B-1---5:R-:W-:Y:S05]  /*11a0*/  CALL.ABS.NOINC R14 ;  /* 0x000000000e007343 */ /* 0x022fea0003c00000 */
.L_x_13:
[----:B------:R-:W-:-:S13]  /*11b0*/  ISETP.NE.AND P0, PT, R104, 0x3, PT ;  /* 0x000000036800780c */ /* 0x000fda0003f05270 */
[----:B------:R-:W-:Y:S05]  /*11c0*/  @!P0 BRA `(.L_x_14) ;  /* 0x0000000000048947 */ /* 0x000fea0003800000 */
[----:B------:R-:W-:Y:S01]  /*11d0*/  BPT.TRAP 0x1 ;  /* 0x000000040000795c */ /* 0x000fe20000300000 */
.L_x_14:
[----:B------:R-:W-:Y:S02]  /*11e0*/  IMAD.U32 R3, RZ, RZ, UR39 ;  /* 0x00000027ff037e24 */ /* 0x000fe4000f8e00ff */
[----:B------:R-:W-:-:S03]  /*11f0*/  IMAD.U32 R0, RZ, RZ, UR38 ;  /* 0x00000026ff007e24 */ /* 0x000fc6000f8e00ff */
[----:B------:R-:W-:Y:S02]  /*1200*/  LEA R3, R3, UR42, 0x3 ;  /* 0x0000002a03037c11 */ /* 0x000fe4000f8e18ff */
[----:B------:R-:W-:-:S04]  /*1210*/  SHF.L.U32 R0, R0, 0x1f, RZ ;  /* 0x0000001f00007819 */ /* 0x000fc800000006ff */
[----:B------:R2:W3:Y:S01]  /*1220*/  SYNCS.PHASECHK.TRANS64.TRYWAIT P1, [R3+URZ], R0 ;  /* 0x00000000030075a7 */ /* 0x0004e2000802017f */
[----:B------:R-:W-:Y:S05]  /*1230*/  @!P0 BRA `(.L_x_15) ;  /* 0x0000000000048947 */ /* 0x000fea0003800000 */
[----:B------:R-:W-:Y:S01]  /*1240*/  BPT.TRAP 0x1 ;  /* 0x000000040000795c */ /* 0x000fe20000300000 */
.L_x_15:
[----:B---3--:R-:W-:Y:S05]  /*1250*/  @P1 BRA `(.L_x_16) ;  /* 0x0000000000081947 */ /* 0x008fea0003800000 */
[----:B------:R-:W3:Y:S02]  /*1260*/  SYNCS.PHASECHK.TRANS64.TRYWAIT P1, [R3+URZ], R0 ;  /* 0x00000000030075a7 */ /* 0x000ee4000802017f */
[----:B---3--:R-:W-:Y:S05]  /*1270*/  @!P1 BRA `(.L_x_17) ;  /* 0x0000006800649947 */ /* 0x008fea0003800000 */
.L_x_16:
[----:B------:R-:W-:-:S04]  /*1280*/  UISETP.LT.AND UP0, UPT, UR40, 0x1, UPT ;  /* 0x000000012800788c */ /* 0x000fc8000bf01270 */
[----:B------:R-:W-:-:S04]  /*1290*/  USEL UR4, UR40, 0x1, UP0 ;  /* 0x0000000128047887 */ /* 0x000fc80008000000 */
[----:B------:R-:W-:-:S06]  /*12a0*/  UIADD3 UR4, UR40, -UR4, URZ ;  /* 0x8000000428047290 */ /* 0x000fcc000fffe03f */
[----:B--23--:R-:W-:Y:S01]  /*12b0*/  IMAD.U32 R0, RZ, RZ, UR4 ;  /* 0x00000004ff007e24 */ /* 0x00cfe2000f8e00ff */
[----:B------:R-:W-:Y:S05]  /*12c0*/  WARPSYNC.ALL ;  /* 0x0000000000007948 */ /* 0x000fea0003800000 */
[----:B------:R-:W-:Y:S01]  /*12d0*/  ISETP.GE.AND P1, PT, R0, 0x1, PT ;  /* 0x000000010000780c */ /* 0x000fe20003f26270 */
[----:B------:R-:W-:Y:S01]  /*12e0*/  UIADD3 UR4, UR42, 0x38180, URZ ;  /* 0x000381802a047890 */ /* 0x000fe2000fffe03f */
[----:B------:R-:W-:Y:S01]  /*12f0*/  WARPGROUP.ARRIVE ;  /* 0x00000000000079c5 */ /* 0x000fe20000000000 */
[----:B------:R-:W-:Y:S01]  /*1300*/  UMOV UR9, 0x40000040 ;  /* 0x4000004000097882 */ /* 0x000fe20000000000 */
[----:B------:R-:W-:Y:S01]  /*1310*/  UMOV UR11, 0x40000040 ;  /* 0x40000040000b7882 */ /* 0x000fe20000000000 */
[----:B------:R-:W-:-:S04]  /*1320*/  USHF.R.U32.HI UR4, URZ, 0x4, UR4 ;  /* 0x000000043f047899 */ /* 0x000fc80008011604 */
[----:B------:R-:W-:Y:S02]  /*1330*/  ULOP3.LUT UR5, UR4, 0x3fff, URZ, 0xc0, !UPT ;  /* 0x00003fff04057892 */ /* 0x000fe4000f8ec03f */
[----:B------:R-:W-:Y:S02]  /*1340*/  ULOP3.LUT UR4, UR41, 0x10000, URZ, 0xfc, !UPT ;  /* 0x0001000029047892 */ /* 0x000fe4000f8efc3f */
[----:B------:R-:W-:Y:S02]  /*1350*/  ULOP3.LUT UR5, UR5, 0x10000, URZ, 0xfc, !UPT ;  /* 0x0001000005057892 */ /* 0x000fe4000f8efc3f */
[----:B------:R-:W-:Y:S02]  /*1360*/  ULEA UR7, UR39, UR4, 0xb ;  /* 0x0000000427077291 */ /* 0x000fe4000f8e583f */
[----:B------:R-:W-:Y:S02]  /*1370*/  ULEA UR6, UR39, UR5, 0x9 ;  /* 0x0000000527067291 */ /* 0x000fe4000f8e483f */
[----:B------:R-:W-:-:S03]  /*1380*/  UIADD3 UR12, UR7, 0x400, URZ ;  /* 0x00000400070c7890 */ /* 0x000fc6000fffe03f */
[----:B------:R-:W-:Y:S02]  /*1390*/  UMOV UR8, UR7 ;  /* 0x0000000700087c82 */ /* 0x000fe40008000000 */
[----:B------:R-:W-:Y:S02]  /*13a0*/  UMOV UR10, UR6 ;  /* 0x00000006000a7c82 */ /* 0x000fe40008000000 */
[----:B------:R-:W-:Y:S01]  /*13b0*/  HGMMA.64x64x8.F32.TF32 R56, gdesc[UR8], RZ, !UPT, gsb0 ;  /* 0x04e00000083879f0 */ /* 0x000fe2000c0028ff */
[----:B------:R-:W-:Y:S01]  /*13c0*/  UMOV UR8, UR12 ;  /* 0x0000000c00087c82 */ /* 0x000fe20008000000 */
[----:B------:R-:W-:Y:S01]  /*13d0*/  UMOV UR9, 0x40000040 ;  /* 0x4000004000097882 */ /* 0x000fe20000000000 */
[----:B------:R-:W-:Y:S01]  /*13e0*/  UIADD3 UR12, UR7, 0x402, URZ ;  /* 0x00000402070c7890 */ /* 0x000fe2000fffe03f */
[----:B------:R-:W-:Y:S02]  /*13f0*/  WARPGROUP.DEPBAR.LE gsb0, 0x0 ;  /* 0x00008000000079c5 */ /* 0x000fe40000010000 */
[----:B------:R-:W-:-:S06]  /*1400*/  WARPGROUP.ARRIVE ;  /* 0x00000000000079c5 */ /* 0x000fcc0000000000 */
[----:B------:R-:W-:Y:S01]  /*1410*/  HGMMA.64x64x8.F32.TF32 R24, gdesc[UR8], RZ, !UPT, gsb0 ;  /* 0x04e00000081879f0 */ /* 0x000fe2000c0028ff */
[----:B------:R-:W-:Y:S02]  /*1420*/  UIADD3 UR8, UR7, 0x2, URZ ;  /* 0x0000000207087890 */ /* 0x000fe4000fffe03f */
[----:B------:R-:W-:Y:S01]  /*1430*/  UIADD3 UR10, UR6, 0x2, URZ ;  /* 0x00000002060a7890 */ /* 0x000fe2000fffe03f */
[----:B------:R-:W-:Y:S01]  /*1440*/  UMOV UR9, 0x40000040 ;  /* 0x4000004000097882 */ /* 0x000fe20000000000 */
[----:B------:R-:W-:Y:S01]  /*1450*/  UMOV UR11, 0x40000040 ;  /* 0x40000040000b7882 */ /* 0x000fe20000000000 */
[----:B------:R-:W-:Y:S02]  /*1460*/  WARPGROUP.DEPBAR.LE gsb0, 0x0 ;  /* 0x00008000000079c5 */ /* 0x000fe40000010000 */
[----:B------:R-:W-:-:S06]  /*1470*/  WARPGROUP.ARRIVE ;  /* 0x00000000000079c5 */ /* 0x000fcc0000000000 */
[----:B------:R-:W-:Y:S01]  /*1480*/  HGMMA.64x64x8.F32.TF32 R56, gdesc[UR8], R56, gsb0 ;  /* 0x04e00000083879f0 */ /* 0x000fe20008002838 */
[----:B------:R-:W-:Y:S01]  /*1490*/  UMOV UR8, UR12 ;  /* 0x0000000c00087c82 */ /* 0x000fe20008000000 */
[----:B------:R-:W-:Y:S01]  /*14a0*/  UMOV UR9, 0x40000040 ;  /* 0x4000004000097882 */ /* 0x000fe20000000000 */
[----:B------:R-:W-:Y:S01]  /*14b0*/  UIADD3 UR12, UR7, 0x404, URZ ;  /* 0x00000404070c7890 */ /* 0x000fe2000fffe03f */
[----:B------:R-:W-:Y:S02]  /*14c0*/  WARPGROUP.DEPBAR.LE gsb0, 0x0 ;  /* 0x00008000000079c5 */ /* 0x000fe40000010000 */
[----:B------:R-:W-:-:S06]  /*14d0*/  WARPGROUP.ARRIVE ;  /* 0x00000000000079c5 */ /* 0x000fcc0000000000 */
[----:B------:R-:W-:Y:S01]  /*14e0*/  HGMMA.64x64x8.F32.TF32 R24, gdesc[UR8], R24, gsb0 ;  /* 0x04e00000081879f0 */ /* 0x000fe20008002818 */
        /* <DEDUP_REMOVED lines=9> */
[----:B------:R-:W-:Y:S02]  /*1580*/  WARPGROUP.DEPBAR.LE gsb0, 0x0 ;  /* 0x00008000000079c5 */ /* 0x000fe40000010000 */
[----:B------:R-:W-:-:S06]  /*1590*/  WARPGROUP.ARRIVE ;  /* 0x00000000000079c5 */ /* 0x000fcc0000000000 */
[----:B------:R-:W-:Y:S01]  /*15a0*/  HGMMA.64x64x8.F32.TF32 R24, gdesc[UR8], R24, gsb0 ;  /* 0x04e00000081879f0 */ /* 0x000fe20008002818 */
[----:B------:R-:W-:Y:S02]  /*15b0*/  UIADD3 UR8, UR7, 0x6, URZ ;  /* 0x0000000607087890 */ /* 0x000fe4000fffe03f */
[----:B------:R-:W-:Y:S01]  /*15c0*/  UIADD3 UR10, UR6, 0x6, URZ ;  /* 0x00000006060a7890 */ /* 0x000fe2000fffe03f */
[----:B------:R-:W-:Y:S01]  /*15d0*/  UMOV UR9, 0x40000040 ;  /* 0x4000004000097882 */ /* 0x000fe20000000000 */
[----:B------:R-:W-:Y:S01]  /*15e0*/  UMOV UR11, 0x40000040 ;  /* 0x40000040000b7882 */ /* 0x000fe20000000000 */
[----:B------:R-:W-:Y:S01]  /*15f0*/  UIADD3 UR7, UR7, 0x406, URZ ;  /* 0x0000040607077890 */ /* 0x000fe2000fffe03f */
[----:B------:R-:W-:Y:S02]  /*1600*/  WARPGROUP.DEPBAR.LE gsb0, 0x0 ;  /* 0x00008000000079c5 */ /* 0x000fe40000010000 */
[----:B------:R-:W-:-:S06]  /*1610*/  WARPGROUP.ARRIVE ;  /* 0x00000000000079c5 */ /* 0x000fcc0000000000 */
[----:B------:R-:W-:Y:S01]  /*1620*/  HGMMA.64x64x8.F32.TF32 R56, gdesc[UR8], R56, gsb0 ;  /* 0x04e00000083879f0 */ /* 0x000fe20008002838 */
[----:B------:R-:W-:Y:S01]  /*1630*/  UMOV UR8, UR7 ;  /* 0x0000000700087c82 */ /* 0x000fe20008000000 */
[----:B------:R-:W-:Y:S01]  /*1640*/  UMOV UR9, 0x40000040 ;  /* 0x4000004000097882 */ /* 0x000fe20000000000 */
[----:B------:R-:W-:Y:S02]  /*1650*/  WARPGROUP.DEPBAR.LE gsb0, 0x0 ;  /* 0x00008000000079c5 */ /* 0x000fe40000010000 */
[----:B------:R-:W-:-:S06]  /*1660*/  WARPGROUP.ARRIVE ;  /* 0x00000000000079c5 */ /* 0x000fcc0000000000 */
[----:B------:R-:W-:Y:S03]  /*1670*/  HGMMA.64x64x8.F32.TF32 R24, gdesc[UR8], R24, gsb0 ;  /* 0x04e00000081879f0 */ /* 0x000fe60008002818 */
[----:B------:R-:W-:Y:S02]  /*1680*/  WARPGROUP.DEPBAR.LE gsb0, 0x0 ;  /* 0x00008000000079c5 */ /* 0x000fe40000010000 */
[----:B------:R-:W-:Y:S05]  /*1690*/  @!P1 BRA `(.L_x_18) ;  /* 0x0000000400789947 */ /* 0x000fea0003800000 */
[----:B------:R-:W-:-:S04]  /*16a0*/  UIADD3 UR6, UR39, 0x1, URZ ;  /* 0x0000000127067890 */ /* 0x000fc8000fffe03f */
[----:B------:R-:W-:-:S04]  /*16b0*/  UISETP.NE.AND UP0, UPT, UR6, 0x7, UPT ;  /* 0x000000070600788c */ /* 0x000fc8000bf05270 */
[----:B------:R-:W-:Y:S02]  /*16c0*/  USEL UR7, URZ, 0x1, UP0 ;  /* 0x000000013f077887 */ /* 0x000fe40008000000 */
[----:B------:R-:W-:Y:S02]  /*16d0*/  USEL UR6, UR6, URZ, UP0 ;  /* 0x0000003f06067287 */ /* 0x000fe40008000000 */
[----:B------:R-:W-:-:S06]  /*16e0*/  ULOP3.LUT UR7, UR38, UR7, URZ, 0x3c, !UPT ;  /* 0x0000000726077292 */ /* 0x000fcc000f8e3c3f */
[----:B01----:R-:W-:Y:S01]  /*16f0*/  IMAD.U32 R5, RZ, RZ, UR7 ;  /* 0x00000007ff057e24 */ /* 0x003fe2000f8e00ff */
[----:B------:R-:W-:-:S06]  /*1700*/  UMOV UR7, UR39 ;  /* 0x0000002700077c82 */ /* 0x000fcc0008000000 */
.L_x_25:
[----:B01----:R-:W-:Y:S05]  /*1710*/  @!P0 BRA `(.L_x_19) ;  /* 0x0000000000048947 */ /* 0x003fea0003800000 */
[----:B------:R-:W-:Y:S01]  /*1720*/  BPT.TRAP 0x1 ;  /* 0x000000040000795c */ /* 0x000fe20000300000 */
.L_x_19:
[----:B------:R-:W0:Y:S01]  /*1730*/  S2UR UR9, SR_CgaCtaId ;  /* 0x00000000000979c3 */ /* 0x000e220000008800 */
[----:B------:R-:W-:Y:S01]  /*1740*/  UMOV UR8, 0x400 ;  /* 0x0000040000087882 */ /* 0x000fe20000000000 */
[----:B------:R-:W-:Y:S01]  /*1750*/  SHF.L.U32 R3, R5, 0x1f, RZ ;  /* 0x0000001f05037819 */ /* 0x000fe200000006ff */
[----:B0-----:R-:W-:-:S04]  /*1760*/  ULEA UR15, UR9, UR8, 0x18 ;  /* 0x00000008090f7291 */ /* 0x001fc8000f8ec03f */
[----:B------:R-:W-:-:S09]  /*1770*/  ULEA UR8, UR6, UR15, 0x3 ;  /* 0x0000000f06087291 */ /* 0x000fd2000f8e183f */
[----:B------:R0:W1:Y:S01]  /*1780*/  SYNCS.PHASECHK.TRANS64.TRYWAIT P1, [UR8], R3 ;  /* 0x00000003ff0075a7 */ /* 0x0000620008020148 */
[----:B------:R-:W-:Y:S05]  /*1790*/  @!P0 BRA `(.L_x_20) ;  /* 0x0000000000048947 */ /* 0x000fea0003800000 */
[----:B------:R-:W-:Y:S01]  /*17a0*/  BPT.TRAP 0x1 ;  /* 0x000000040000795c */ /* 0x000fe20000300000 */
.L_x_20:
[----:B-1----:R-:W-:Y:S05]  /*17b0*/  @P1 BRA `(.L_x_21) ;  /* 0x0000000000081947 */ /* 0x002fea0003800000 */
[----:B------:R-:W1:Y:S02]  /*17c0*/  SYNCS.PHASECHK.TRANS64.TRYWAIT P1, [UR8], R3 ;  /* 0x00000003ff0075a7 */ /* 0x000e640008020148 */
[----:B-1----:R-:W-:Y:S05]  /*17d0*/  @!P1 BRA `(.L_x_22) ;  /* 0x0000006400209947 */ /* 0x002fea0003800000 */
.L_x_21:
[----:B------:R-:W-:Y:S01]  /*17e0*/  ULEA UR12, UR6, UR5, 0x9 ;  /* 0x00000005060c7291 */ /* 0x000fe2000f8e483f */
[----:B------:R-:W-:Y:S01]  /*17f0*/  WARPGROUP.ARRIVE ;  /* 0x00000000000079c5 */ /* 0x000fe20000000000 */
[----:B------:R-:W-:Y:S01]  /*1800*/  ULEA UR13, UR6, UR4, 0xb ;  /* 0x00000004060d7291 */ /* 0x000fe2000f8e583f */
[----:B------:R-:W-:Y:S01]  /*1810*/  UMOV UR11, 0x40000040 ;  /* 0x40000040000b7882 */ /* 0x000fe20000000000 */
[----:B------:R-:W-:Y:S02]  /*1820*/  UMOV UR9, 0x40000040 ;  /* 0x4000004000097882 */ /* 0x000fe40000000000 */
[----:B------:R-:W-:Y:S01]  /*1830*/  UIADD3 UR14, UR13, 0x400, URZ ;  /* 0x000004000d0e7890 */ /* 0x000fe2000fffe03f */
[----:B------:R-:W-:Y:S02]  /*1840*/  UMOV UR10, UR12 ;  /* 0x0000000c000a7c82 */ /* 0x000fe40008000000 */
[----:B------:R-:W-:Y:S02]  /*1850*/  UMOV UR8, UR13 ;  /* 0x0000000d00087c82 */ /* 0x000fe40008000000 */
[----:B------:R-:W-:Y:S01]  /*1860*/  HGMMA.64x64x8.F32.TF32 R56, gdesc[UR8], R56, gsb0 ;  /* 0x04e00000083879f0 */ /* 0x000fe20008002838 */
[----:B------:R-:W-:Y:S01]  /*1870*/  UMOV UR9, 0x40000040 ;  /* 0x4000004000097882 */ /* 0x000fe20000000000 */
[----:B------:R-:W-:Y:S01]  /*1880*/  UMOV UR8, UR14 ;  /* 0x0000000e00087c82 */ /* 0x000fe20008000000 */
[----:B------:R-:W-:Y:S01]  /*1890*/  UIADD3 UR14, UR13, 0x402, URZ ;  /* 0x000004020d0e7890 */ /* 0x000fe2000fffe03f */
[----:B------:R-:W-:-:S02]  /*18a0*/  WARPGROUP.DEPBAR.LE gsb0, 0x0 ;  /* 0x00008000000079c5 */ /* 0x000fc40000010000 */
        /* <DEDUP_REMOVED lines=42> */
[----:B------:R-:W-:Y:S01]  /*1b50*/  BPT.TRAP 0x1 ;  /* 0x000000040000795c */ /* 0x000fe20000300000 */
.L_x_23:
[----:B------:R-:W-:Y:S01]  /*1b60*/  ULEA UR8, UR7, UR15, 0x3 ;  /* 0x0000000f07087291 */ /* 0x000fe2000f8e183f */
[----:B------:R-:W-:-:S03]  /*1b70*/  ISETP.GT.U32.AND P1, PT, R19, 0x1, PT ;  /* 0x000000011300780c */ /* 0x000fc60003f24070 */
[----:B------:R-:W-:-:S04]  /*1b80*/  UIADD3 UR8, UR8, 0x38, URZ ;  /* 0x0000003808087890 */ /* 0x000fc8000fffe03f */
[----:B------:R-:W-:-:S09]  /*1b90*/  UPRMT UR8, URZ, 0x654, UR8 ;  /* 0x000006543f087896 */ /* 0x000fd20008000008 */
[----:B------:R-:W-:Y:S01]  /*1ba0*/  SYNCS.ARRIVE.TRANS64.RED.A1T0 RZ, [UR8], RZ ;  /* 0x000000ffffff79a7 */ /* 0x000fe20008100408 */
[----:B------:R-:W-:Y:S05]  /*1bb0*/  @P1 BRA `(.L_x_24) ;  /* 0x0000000000041947 */ /* 0x000fea0003800000 */
[----:B------:R-:W-:Y:S01]  /*1bc0*/  BPT.TRAP 0x1 ;  /* 0x000000040000795c */ /* 0x000fe20000300000 */
.L_x_24:
[----:B------:R-:W-:Y:S01]  /*1bd0*/  UIADD3 UR6, UR6, 0x1, URZ ;  /* 0x0000000106067890 */ /* 0x000fe2000fffe03f */
[C---:B------:R-:W-:Y:S01]  /*1be0*/  ISETP.GT.AND P1, PT, R0.reuse, 0x1, PT ;  /* 0x000000010000780c */ /* 0x040fe20003f24270 */
[----:B------:R-:W-:Y:S01]  /*1bf0*/  UIADD3 UR7, UR7, 0x1, URZ ;  /* 0x0000000107077890 */ /* 0x000fe2000fffe03f */
[----:B------:R-:W-:Y:S01]  /*1c00*/  IADD3 R0, R0, -0x1, RZ ;  /* 0xffffffff00007810 */ /* 0x000fe20007ffe0ff */
[----:B------:R-:W-:Y:S02]  /*1c10*/  UISETP.NE.AND UP0, UPT, UR6, 0x7, UPT ;  /* 0x000000070600788c */ /* 0x000fe4000bf05270 */
[----:B------:R-:W-:Y:S02]  /*1c20*/  UISETP.NE.AND UP1, UPT, UR7, 0x7, UPT ;  /* 0x000000070700788c */ /* 0x000fe4000bf25270 */
[----:B------:R-:W-:Y:S02]  /*1c30*/  USEL UR8, URZ, 0x1, UP0 ;  /* 0x000000013f087887 */ /* 0x000fe40008000000 */
[----:B------:R-:W-:-:S02]  /*1c40*/  USEL UR6, UR6, URZ, UP0 ;  /* 0x0000003f06067287 */ /* 0x000fc40008000000 */
[----:B------:R-:W-:Y:S02]  /*1c50*/  USEL UR7, UR7, URZ, UP1 ;  /* 0x0000003f07077287 */ /* 0x000fe40008800000 */
[----:B------:R-:W-:Y:S01]  /*1c60*/  LOP3.LUT R5, R5, UR8, RZ, 0x3c, !PT ;  /* 0x0000000805057c12 */ /* 0x000fe2000f8e3cff */
[----:B------:R-:W-:Y:S09]  /*1c70*/  @P1 BRA `(.L_x_25) ;  /* 0xfffffff800a41947 */ /* 0x000ff2000383ffff */
.L_x_18:
[----:B------:R-:W2:Y:S02]  /*1c80*/  LDC R0, c[0x0][0x28c] ;  /* 0x0000a300ff007b82 */ /* 0x000ea40000000800 */
[----:B--2---:R-:W-:-:S13]  /*1c90*/  ISETP.GE.AND P1, PT, R0, 0x1, PT ;  /* 0x000000010000780c */ /* 0x004fda0003f26270 */
[----:B------:R-:W-:Y:S05]  /*1ca0*/  @!P1 BRA `(.L_x_26) ;  /* 0x0000000000509947 */ /* 0x000fea0003800000 */
[----:B------:R-:W-:Y:S05]  /*1cb0*/  @!P0 BRA `(.L_x_27) ;  /* 0x0000000000048947 */ /* 0x000fea0003800000 */
[----:B------:R-:W-:Y:S01]  /*1cc0*/  BPT.TRAP 0x1 ;  /* 0x000000040000795c */ /* 0x000fe20000300000 */
.L_x_27:
[----:B------:R-:W-:Y:S01]  /*1cd0*/  UISETP.LT.AND UP0, UPT, UR40, 0x1, UPT ;  /* 0x000000012800788c */ /* 0x000fe2000bf01270 */
[----:B------:R-:W2:Y:S01]  /*1ce0*/  S2UR UR7, SR_CgaCtaId ;  /* 0x00000000000779c3 */ /* 0x000ea20000008800 */
[----:B------:R-:W-:Y:S02]  /*1cf0*/  ISETP.GT.U32.AND P0, PT, R19, 0x1, PT ;  /* 0x000000011300780c */ /* 0x000fe40003f04070 */
[----:B------:R-:W-:-:S04]  /*1d00*/  USEL UR6, UR40, 0x1, UP0 ;  /* 0x0000000128067887 */ /* 0x000fc80008000000 */
[----:B------:R-:W-:-:S04]  /*1d10*/  UIADD3 UR6, UR39, UR40, -UR6 ;  /* 0x0000002827067290 */ /* 0x000fc8000fffe806 */
[----:B------:R-:W-:-:S04]  /*1d20*/  UIMAD.WIDE.U32 UR4, UR6, 0x24924925, URZ ;  /* 0x24924925060478a5 */ /* 0x000fc8000f8e003f */
[----:B------:R-:W-:-:S04]  /*1d30*/  UIADD3 UR4, UR6, -UR5, URZ ;  /* 0x8000000506047290 */ /* 0x000fc8000fffe03f */
[----:B------:R-:W-:-:S03]  /*1d40*/  ULEA.HI UR4, UR4, UR5, URZ, 0x1f ;  /* 0x0000000504047291 */ /* 0x000fc6000f8ff83f */
[----:B------:R-:W-:Y:S01]  /*1d50*/  UMOV UR5, 0x400 ;  /* 0x0000040000057882 */ /* 0x000fe20000000000 */
[----:B------:R-:W-:Y:S02]  /*1d60*/  USHF.R.U32.HI UR4, URZ, 0x2, UR4 ;  /* 0x000000023f047899 */ /* 0x000fe40008011604 */
[----:B--2---:R-:W-:Y:S02]  /*1d70*/  ULEA UR5, UR7, UR5, 0x18 ;  /* 0x0000000507057291 */ /* 0x004fe4000f8ec03f */
[----:B------:R-:W-:-:S04]  /*1d80*/  UIMAD UR4, UR4, -0x7, UR6 ;  /* 0xfffffff9040478a4 */ /* 0x000fc8000f8e0206 */
[----:B------:R-:W-:-:S04]  /*1d90*/  ULEA UR4, UR4, UR5, 0x3 ;  /* 0x0000000504047291 */ /* 0x000fc8000f8e183f */
[----:B------:R-:W-:-:S04]  /*1da0*/  UIADD3 UR4, UR4, 0x38, URZ ;  /* 0x0000003804047890 */ /* 0x000fc8000fffe03f */
[----:B------:R-:W-:-:S09]  /*1db0*/  UPRMT UR4, URZ, 0x654, UR4 ;  /* 0x000006543f047896 */ /* 0x000fd20008000004 */
[----:B------:R-:W-:Y:S01]  /*1dc0*/  SYNCS.ARRIVE.TRANS64.RED.A1T0 RZ, [UR4], RZ ;  /* 0x000000ffffff79a7 */ /* 0x000fe20008100404 */
[----:B------:R-:W-:Y:S05]  /*1dd0*/  @P0 BRA `(.L_x_26) ;  /* 0x0000000000040947 */ /* 0x000fea0003800000 */
[----:B------:R-:W-:Y:S01]  /*1de0*/  BPT.TRAP 0x1 ;  /* 0x000000040000795c */ /* 0x000fe20000300000 */
.L_x_26:
[----:B------:R-:W2:Y:S01]  /*1df0*/  LDC R6, c[0x0][0x288] ;  /* 0x0000a200ff067b82 */ /* 0x000ea20000000800 */
[----:B01----:R-:W-:Y:S01]  /*1e00*/  SHF.R.U32.HI R3, RZ, 0x2, R18 ;  /* 0x00000002ff037819 */ /* 0x003fe20000011612 */
[----:B------:R-:W-:Y:S01]  /*1e10*/  UIADD3 UR39, UR40, UR39, URZ ;  /* 0x0000002728277290 */ /* 0x000fe2000fffe03f */
[----:B------:R-:W-:Y:S01]  /*1e20*/  LOP3.LUT R4, R18, 0x60, RZ, 0xc0, !PT ;  /* 0x0000006012047812 */ /* 0x000fe200078ec0ff */
[----:B------:R-:W-:Y:S01]  /*1e30*/  IMAD.SHL.U32 R9, R92, 0x100, RZ ;  /* 0x000001005c097824 */ /* 0x000fe200078e00ff */
[----:B------:R-:W-:Y:S01]  /*1e40*/  LOP3.LUT R0, R22, 0x1, RZ, 0xc0, !PT ;  /* 0x0000000116007812 */ /* 0x000fe200078ec0ff */
[----:B------:R-:W-:Y:S01]  /*1e50*/  UISETP.GT.U32.AND UP0, UPT, UR39, 0x6, UPT ;  /* 0x000000062700788c */ /* 0x000fe2000bf04070 */
[----:B------:R-:W-:Y:S01]  /*1e60*/  LOP3.LUT R3, R3, 0x7, RZ, 0xc0, !PT ;  /* 0x0000000703037812 */ /* 0x000fe200078ec0ff */
[----:B------:R-:W-:Y:S01]  /*1e70*/  UIMAD.WIDE.U32 UR4, UR39, 0x24924925, URZ ;  /* 0x24924925270478a5 */ /* 0x000fe2000f8e003f */
[----:B------:R-:W-:Y:S01]  /*1e80*/  SHF.R.U32.HI R4, RZ, 0x1, R4 ;  /* 0x00000001ff047819 */ /* 0x000fe20000011604 */
[----:B------:R-:W-:Y:S01]  /*1e90*/  IMAD.SHL.U32 R8, R0, 0x40, RZ ;  /* 0x0000004000087824 */ /* 0x000fe200078e00ff */
[----:B------:R-:W-:Y:S01]  /*1ea0*/  ULDC UR7, c[0x0][0x284] ;  /* 0x0000a10000077ab9 */ /* 0x000fe20000000800 */
[----:B------:R-:W-:Y:S01]  /*1eb0*/  UISETP.LT.U32.AND UP0, UPT, UR40, 0x7, UP0 ;  /* 0x000000072800788c */ /* 0x000fe20008701070 */
[--C-:B------:R-:W-:Y:S01]  /*1ec0*/  IADD3 R5, RZ, -R4, -R3.reuse ;  /* 0x80000004ff057210 */ /* 0x100fe20007ffe803 */
[----:B------:R-:W-:Y:S01]  /*1ed0*/  UIADD3 UR4, UR39, -UR5, URZ ;  /* 0x8000000527047290 */ /* 0x000fe2000fffe03f */
[----:B------:R-:W-:Y:S01]  /*1ee0*/  LOP3.LUT R3, R8, 0x40, R3, 0xe2, !PT ;  /* 0x0000004008037812 */ /* 0x000fe200078ee203 */
[----:B------:R-:W-:Y:S01]  /*1ef0*/  UISETP.GE.U32.AND UP1, UPT, UR40, 0x7, UPT ;  /* 0x000000072800788c */ /* 0x000fe2000bf26070 */
[----:B------:R-:W-:Y:S01]  /*1f00*/  SHF.R.S32.HI R15, RZ, 0x1f, R23 ;  /* 0x0000001fff0f7819 */ /* 0x000fe20000011417 */
[----:B------:R-:W-:Y:S01]  /*1f10*/  IMAD R8, R0, -0x40, R5 ;  /* 0xffffffc000087824 */ /* 0x000fe200078e0205 */
[----:B------:R-:W-:Y:S01]  /*1f20*/  LOP3.LUT R0, R18, 0x3, RZ, 0xc0, !PT ;  /* 0x0000000312007812 */ /* 0x000fe200078ec0ff */
[----:B------:R-:W-:Y:S01]  /*1f30*/  IMAD.SHL.U32 R5, R90, 0x40, RZ ;  /* 0x000000405a057824 */ /* 0x000fe200078e00ff */
[----:B------:R-:W-:Y:S01]  /*1f40*/  ULDC.64 UR8, c[0x0][0x5d0] ;  /* 0x0001740000087ab9 */ /* 0x000fe20000000a00 */
[----:B------:R-:W-:Y:S01]  /*1f50*/  IMAD.SHL.U32 R90, R18, 0x2, RZ ;  /* 0x00000002125a7824 */ /* 0x000fe200078e00ff */
[----:B------:R-:W-:Y:S01]  /*1f60*/  USEL UR6, URZ, 0x1, !UP0 ;  /* 0x000000013f067887 */ /* 0x000fe2000c000000 */
[----:B--2---:R-:W-:Y:S01]  /*1f70*/  IMAD R0, R0, -0x2, R6 ;  /* 0xfffffffe00007824 */ /* 0x004fe200078e0206 */
[C---:B------:R-:W-:Y:S01]  /*1f80*/  ISETP.GE.AND P0, PT, R5.reuse, R6, PT ;  /* 0x000000060500720c */ /* 0x040fe20003f06270 */
[----:B------:R-:W-:Y:S01]  /*1f90*/  ULEA.HI UR4, UR4, UR5, URZ, 0x1f ;  /* 0x0000000504047291 */ /* 0x000fe2000f8ff83f */
[----:B------:R-:W-:Y:S01]  /*1fa0*/  LOP3.LUT R90, R5, 0x6, R90, 0xf8, !PT ;  /* 0x00000006055a7812 */ /* 0x000fe200078ef85a */
[----:B------:R-:W-:Y:S01]  /*1fb0*/  IMAD R6, R15, UR8, RZ ;  /* 0x000000080f067c24 */ /* 0x000fe2000f8e02ff */
[----:B------:R-:W-:Y:S01]  /*1fc0*/  ISETP.GE.OR P0, PT, R9, UR7, P0 ;  /* 0x0000000709007c0c */ /* 0x000fe20008706670 */
[----:B------:R-:W-:Y:S01]  /*1fd0*/  IMAD.WIDE R10, R92, 0x100, RZ ;  /* 0x000001005c0a7825 */ /* 0x000fe200078e02ff */
[----:B------:R-:W-:Y:S01]  /*1fe0*/  SHF.R.S32.HI R91, RZ, 0x1f, R90 ;  /* 0x0000001fff5b7819 */ /* 0x000fe2000001145a */
[----:B------:R-:W-:-:S02]  /*1ff0*/  ULOP3.LUT UR38, UR38, UR6, URZ, 0x3c, !UPT ;  /* 0x0000000626267292 */ /* 0x000fc4000f8e3c3f */
[----:B------:R-:W-:Y:S01]  /*2000*/  USHF.R.U32.HI UR4, URZ, 0x2, UR4 ;  /* 0x000000023f047899 */ /* 0x000fe20008011604 */
[C---:B------:R-:W-:Y:S01]  /*2010*/  IMAD R13, R23.reuse, UR9, R6 ;  /* 0x00000009170d7c24 */ /* 0x040fe2000f8e0206 */
[----:B------:R-:W-:Y:S01]  /*2020*/  LOP3.LUT R115, R10, R3, R4, 0xfe, !PT ;  /* 0x000000030a737212 */ /* 0x000fe200078efe04 */
[----:B------:R-:W-:Y:S01]  /*2030*/  IMAD.WIDE.U32 R6, R23, UR8, R90 ;  /* 0x0000000817067c25 */ /* 0x000fe2000f8e005a */
[----:B------:R-:W-:Y:S01]  /*2040*/  @UP1 ULOP3.LUT UR38, UR38, 0x1, UR4, 0x78, !UPT ;  /* 0x0000000126261892 */ /* 0x000fe2000f8e7804 */
[----:B------:R-:W-:Y:S01]  /*2050*/  IADD3 R3, -R9, UR7, R8 ;  /* 0x0000000709037c10 */ /* 0x000fe2000fffe108 */
[----:B------:R-:W-:Y:S01]  /*2060*/  UIMAD UR39, UR4, -0x7, UR39 ;  /* 0xfffffff9042778a4 */ /* 0x000fe2000f8e0227 */
[----:B------:R-:W-:Y:S02]  /*2070*/  IMAD.IADD R4, R0, 0x1, -R5 ;  /* 0x0000000100047824 */ /* 0x000fe400078e0a05 */
[----:B------:R-:W-:Y:S02]  /*2080*/  IMAD.IADD R7, R7, 0x1, R13 ;  /* 0x0000000107077824 */ /* 0x000fe400078e020d */
[----:B------:R-:W-:Y:S01]  /*2090*/  IMAD.MOV.U32 R0, RZ, RZ, -0x1 ;  /* 0xffffffffff007424 */ /* 0x000fe200078e00ff */
[----:B------:R-:W-:Y:S06]  /*20a0*/  @P0 BRA `(.L_x_28) ;  /* 0x0000003c002c0947 */ /* 0x000fec0003800000 */
[----:B------:R-:W0:Y:S01]  /*20b0*/  LDC.64 R112, c[0x0][0x5c8] ;  /* 0x00017200ff707b82 */ /* 0x000e220000000a00 */
[----:B-----5:R-:W-:Y:S01]  /*20c0*/  FSETP.NEU.AND P1, PT, R89, RZ, PT ;  /* 0x000000ff5900720b */ /* 0x020fe20003f2d000 */
[----:B------:R-:W-:Y:S01]  /*20d0*/  BSSY B0, `(.L_x_28) ;  /* 0x00003c8000007945 */ /* 0x000fe20003800000 */
[----:B------:R-:W-:-:S04]  /*20e0*/  ISETP.GT.AND P6, PT, R4, RZ, PT ;  /* 0x000000ff0400720c */ /* 0x000fc80003fc4270 */
[----:B------:R-:W-:Y:S01]  /*20f0*/  ISETP.GT.AND P0, PT, R3, RZ, P6 ;  /* 0x000000ff0300720c */ /* 0x000fe20003704270 */
[-C--:B0-----:R-:W-:Y:S02]  /*2100*/  IMAD R8, R11, R112.reuse, RZ ;  /* 0x000000700b087224 */ /* 0x081fe400078e02ff */
[----:B------:R-:W-:-:S04]  /*2110*/  IMAD.WIDE.U32 R12, R115, R112, R6 ;  /* 0x00000070730c7225 */ /* 0x000fc800078e0006 */
[----:B------:R-:W-:-:S04]  /*2120*/  IMAD R5, R115, R113, R8 ;  /* 0x0000007173057224 */ /* 0x000fc800078e0208 */
[----:B------:R-:W-:Y:S01]  /*2130*/  IMAD.IADD R105, R13, 0x1, R5 ;  /* 0x000000010d697824 */ /* 0x000fe200078e0205 */
[----:B------:R-:W-:Y:S06]  /*2140*/  @!P1 BRA `(.L_x_29) ;  /* 0x00000028008c9947 */ /* 0x000fec0003800000 */
[----:B------:R-:W0:Y:S01]  /*2150*/  LDC.64 R94, c[0x0][0x5b8] ;  /* 0x00016e00ff5e7b82 */ /* 0x000e220000000a00 */
[----:B------:R-:W-:-:S07]  /*2160*/  ULDC.64 UR4, c[0x0][0x5c0] ;  /* 0x0001700000047ab9 */ /* 0x000fce0000000a00 */
[----:B------:R-:W1:Y:S08]  /*2170*/  LDC.64 R100, c[0x0][0x5b0] ;  /* 0x00016c00ff647b82 */ /* 0x000e700000000a00 */
[----:B------:R-:W2:Y:S01]  /*2180*/  LDC.64 R92, c[0x0][0x5a8] ;  /* 0x00016a00ff5c7b82 */ /* 0x000ea20000000a00 */
[-C--:B0-----:R-:W-:Y:S02]  /*2190*/  IMAD R6, R15, R94.reuse, RZ ;  /* 0x0000005e0f067224 */ /* 0x081fe400078e02ff */
[----:B------:R-:W-:-:S04]  /*21a0*/  IMAD.WIDE.U32 R98, R23, R94, R90 ;  /* 0x0000005e17627225 */ /* 0x000fc800078e005a */
[----:B------:R-:W-:Y:S02]  /*21b0*/  IMAD R111, R23, R95, R6 ;  /* 0x0000005f176f7224 */ /* 0x000fe400078e0206 */
[-C--:B-1----:R-:W-:Y:S02]  /*21c0*/  IMAD R6, R11, R100.reuse, RZ ;  /* 0x000000640b067224 */ /* 0x082fe400078e02ff */
[----:B------:R-:W-:Y:S01]  /*21d0*/  IMAD.MOV.U32 R96, RZ, RZ, R98 ;  /* 0x000000ffff607224 */ /* 0x000fe200078e0062 */
[----:B------:R-:W-:Y:S01]  /*21e0*/  IADD3 R97, R99, R111, RZ ;  /* 0x0000006f63617210 */ /* 0x000fe20007ffe0ff */
[C---:B------:R-:W-:Y:S02]  /*21f0*/  IMAD R21, R115.reuse, R101, R6 ;  /* 0x0000006573157224 */ /* 0x040fe400078e0206 */
[----:B------:R-:W-:-:S04]  /*2200*/  IMAD.WIDE.U32 R6, R115, R100, R96 ;  /* 0x0000006473067225 */ /* 0x000fc800078e0060 */
[----:B------:R-:W-:Y:S01]  /*2210*/  IMAD.IADD R5, R7, 0x1, R21 ;  /* 0x0000000107057824 */ /* 0x000fe200078e0215 */
[----:B--2---:R-:W-:-:S04]  /*2220*/  LEA R8, P1, R6, R92, 0x2 ;  /* 0x0000005c06087211 */ /* 0x004fc800078210ff */
[----:B------:R-:W-:-:S05]  /*2230*/  LEA.HI.X R9, R6, R93, R5, 0x2, P1 ;  /* 0x0000005d06097211 */ /* 0x000fca00008f1405 */
[----:B------:R0:W2:Y:S01]  /*2240*/  @P0 LDG.E.LTC128B R20, desc[UR36][R8.64] ;  /* 0x0000002408140981 */ /* 0x0000a2000c1e1920 */
[----:B------:R-:W-:Y:S01]  /*2250*/  IMAD.WIDE.U32 R6, R115, R100, R90 ;  /* 0x0000006473067225 */ /* 0x000fe200078e005a */
[----:B------:R-:W-:Y:S01]  /*2260*/  ISETP.GT.AND P5, PT, R4, 0x1, PT ;  /* 0x000000010400780c */ /* 0x000fe20003fa4270 */
[----:B------:R-:W-:Y:S01]  /*2270*/  BSSY B1, `(.L_x_30) ;  /* 0x0000017000017945 */ /* 0x000fe20003800000 */
[----:B------:R-:W-:Y:S01]  /*2280*/  LEA R14, P1, R12, UR4, 0x2 ;  /* 0x000000040c0e7c11 */ /* 0x000fe2000f8210ff */
[----:B------:R-:W-:Y:S01]  /*2290*/  IMAD.IADD R7, R21, 0x1, R7 ;  /* 0x0000000115077824 */ /* 0x000fe200078e0207 */
[C---:B------:R-:W-:Y:S01]  /*22a0*/  SHF.L.U64.HI R103, R100.reuse, 0x3, R101 ;  /* 0x0000000364677819 */ /* 0x040fe20000010265 */
[----:B------:R-:W-:Y:S01]  /*22b0*/  IMAD.SHL.U32 R102, R100, 0x8, RZ ;  /* 0x0000000864667824 */ /* 0x000fe200078e00ff */
[----:B------:R-:W-:Y:S01]  /*22c0*/  ISETP.GT.AND P3, PT, R3, RZ, P5 ;  /* 0x000000ff0300720c */ /* 0x000fe20002f64270 */
[----:B------:R-:W-:Y:S01]  /*22d0*/  IMAD.WIDE.U32 R6, R23, R94, R6 ;  /* 0x0000005e17067225 */ /* 0x000fe200078e0006 */
[----:B------:R-:W-:-:S02]  /*22e0*/  LEA.HI.X R15, R12, UR5, R105, 0x2, P1 ;  /* 0x000000050c0f7c11 */ /* 0x000fc400088f1469 */
[----:B------:R-:W-:Y:S01]  /*22f0*/  P2R R105, PR, RZ, 0x20 ;  /* 0x00000020ff697803 */ /* 0x000fe20000000000 */
[----:B------:R-:W-:Y:S01]  /*2300*/  IMAD.IADD R7, R111, 0x1, R7 ;  /* 0x000000016f077824 */ /* 0x000fe200078e0207 */
[----:B0-----:R-:W-:Y:S01]  /*2310*/  LEA R8, P1, R6, R92, 0x2 ;  /* 0x0000005c06087211 */ /* 0x001fe200078210ff */
[----:B------:R-:W-:-:S03]  /*2320*/  IMAD.WIDE.U32 R12, R115, R100, R102 ;  /* 0x00000064730c7225 */ /* 0x000fc600078e0066 */
[----:B------:R-:W-:Y:S01]  /*2330*/  LEA.HI.X R9, R6, R93, R7, 0x2, P1 ;  /* 0x0000005d06097211 */ /* 0x000fe200008f1407 */
[----:B------:R-:W-:Y:S02]  /*2340*/  IMAD.IADD R21, R21, 0x1, R13 ;  /* 0x0000000115157824 */ /* 0x000fe400078e020d */
[----:B--2---:R-:W-:-:S04]  /*2350*/  FMUL R5, R20, R89 ;  /* 0x0000005914057220 */ /* 0x004fc80000400000 */
[----:B------:R-:W-:Y:S01]  /*2360*/  FFMA R95, R56, R88, R5 ;  /* 0x00000058385f7223 */ /* 0x000fe20000000005 */
[----:B------:R-:W-:-:S04]  /*2370*/  IADD3 R5, P1, R98, R12, RZ ;  /* 0x0000000c62057210 */ /* 0x000fc80007f3e0ff */
[----:B------:R0:W-:Y:S01]  /*2380*/  @P0 STG.E desc[UR36][R14.64], R95 ;  /* 0x0000005f0e000986 */ /* 0x0001e2000c101924 */
[----:B------:R-:W-:Y:S01]  /*2390*/  ISETP.GT.AND P0, PT, R3, 0x8, P6 ;  /* 0x000000080300780c */ /* 0x000fe20003704270 */
[----:B------:R-:W-:Y:S01]  /*23a0*/  IMAD.X R106, R21, 0x1, R97, P1 ;  /* 0x00000001156a7824 */ /* 0x000fe200008e0661 */
[----:B------:R-:W-:Y:S01]  /*23b0*/  LEA R6, P2, R5, R92, 0x2 ;  /* 0x0000005c05067211 */ /* 0x000fe200078410ff */
[----:B------:R-:W-:-:S12]  /*23c0*/  @!P3 BRA `(.L_x_31) ;  /* 0x000000000004b947 */ /* 0x000fd80003800000 */
[----:B------:R1:W5:Y:S02]  /*23d0*/  LDG.E.LTC128B R20, desc[UR36][R8.64+0x4] ;  /* 0x0000042408147981 */ /* 0x000364000c1e1920 */
.L_x_31:
[----:B------:R-:W-:Y:S05]  /*23e0*/  BSYNC B1 ;  /* 0x0000000000017941 */ /* 0x000fea0003800000 */
.L_x_30:
[----:B-----5:R-:W-:Y:S01]  /*23f0*/  FMUL R56, R20, R89 ;  /* 0x0000005914387220 */ /* 0x020fe20000400000 */
[----:B------:R-:W-:Y:S01]  /*2400*/  LEA.HI.X R7, R5, R93, R106, 0x2, P2 ;  /* 0x0000005d05077211 */ /* 0x000fe200010f146a */
[----:B------:R-:W-:Y:S02]  /*2410*/  IMAD.MOV.U32 R106, RZ, RZ, R20 ;  /* 0x000000ffff6a7224 */ /* 0x000fe400078e0014 */
[----:B------:R-:W-:-:S05]  /*2420*/  FFMA R107, R57, R88, R56 ;  /* 0x00000058396b7223 */ /* 0x000fca0000000038 */
[----:B------:R2:W-:Y:S04]  /*2430*/  @P3 STG.E desc[UR36][R14.64+0x4], R107 ;  /* 0x0000046b0e003986 */ /* 0x0005e8000c101924 */
[----:B------:R-:W3:Y:S01]  /*2440*/  @P0 LDG.E.LTC128B R106, desc[UR36][R6.64] ;  /* 0x00000024066a0981 */ /* 0x000ee2000c1e1920 */
[----:B------:R-:W-:Y:S01]  /*2450*/  IADD3 R56, P1, R90, R12, RZ ;  /* 0x0000000c5a387210 */ /* 0x000fe20007f3e0ff */
[C---:B0-----:R-:W-:Y:S01]  /*2460*/  IMAD.SHL.U32 R95, R112.reuse, 0x20, RZ ;  /* 0x00000020705f7824 */ /* 0x041fe200078e00ff */
[----:B------:R-:W-:Y:S01]  /*2470*/  SHF.L.U64.HI R109, R112, 0x5, R113 ;  /* 0x00000005706d7819 */ /* 0x000fe20000010271 */
[----:B------:R-:W-:Y:S01]  /*2480*/  BSSY B1, `(.L_x_32) ;  /* 0x0000013000017945 */ /* 0x000fe20003800000 */
[----:B------:R-:W-:Y:S02]  /*2490*/  IADD3.X R57, R91, R21, RZ, P1, !PT ;  /* 0x000000155b397210 */ /* 0x000fe40000ffe4ff */
[----:B------:R-:W-:-:S02]  /*24a0*/  IADD3 R20, P1, R95, R14, RZ ;  /* 0x0000000e5f147210 */ /* 0x000fc40007f3e0ff */
[----:B------:R-:W-:Y:S01]  /*24b0*/  ISETP.GT.AND P4, PT, R4, 0x8, PT ;  /* 0x000000080400780c */ /* 0x000fe20003f84270 */
[----:B------:R-:W-:-:S03]  /*24c0*/  IMAD.WIDE.U32 R56, R23, R94, R56 ;  /* 0x0000005e17387225 */ /* 0x000fc600078e0038 */
[----:B--2---:R-:W-:Y:S01]  /*24d0*/  P2R R107, PR, RZ, 0x10 ;  /* 0x00000010ff6b7803 */ /* 0x004fe20000000000 */
[----:B------:R-:W-:Y:S01]  /*24e0*/  IMAD.X R21, R109, 0x1, R15, P1 ;  /* 0x000000016d157824 */ /* 0x000fe200008e060f */
[----:B------:R-:W-:Y:S01]  /*24f0*/  ISETP.GT.AND P1, PT, R3, 0x8, P5 ;  /* 0x000000080300780c */ /* 0x000fe20002f24270 */
[----:B------:R-:W-:Y:S01]  /*2500*/  IMAD.IADD R13, R111, 0x1, R57 ;  /* 0x000000016f0d7824 */ /* 0x000fe200078e0239 */
[----:B------:R-:W-:-:S04]  /*2510*/  LEA R12, P2, R56, R92, 0x2 ;  /* 0x0000005c380c7211 */ /* 0x000fc800078410ff */
[----:B------:R-:W-:Y:S01]  /*2520*/  LEA.HI.X R13, R56, R93, R13, 0x2, P2 ;  /* 0x0000005d380d7211 */ /* 0x000fe200010f140d */
[----:B---3--:R-:W-:-:S04]  /*2530*/  FMUL R5, R106, R89 ;  /* 0x000000596a057220 */ /* 0x008fc80000400000 */
[----:B------:R-:W-:Y:S01]  /*2540*/  FFMA R57, R58, R88, R5 ;  /* 0x000000583a397223 */ /* 0x000fe20000000005 */
[----:B------:R-:W-:-:S04]  /*2550*/  IMAD.SHL.U32 R5, R112, 0x200, RZ ;  /* 0x0000020070057824 */ /* 0x000fc800078e00ff */
[----:B------:R0:W-:Y:S01]  /*2560*/  @P0 STG.E desc[UR36][R20.64], R57 ;  /* 0x0000003914000986 */ /* 0x0001e2000c101924 */
[----:B------:R-:W-:Y:S02]  /*2570*/  IADD3 R6, P0, P2, R5, R14, R95 ;  /* 0x0000000e05067210 */ /* 0x000fe40007a1e05f */
[----:B------:R-:W-:Y:S01]  /*2580*/  SHF.L.U64.HI R95, R112, 0x9, R113 ;  /* 0x00000009705f7819 */ /* 0x000fe20000010271 */
[----:B------:R-:W-:Y:S10]  /*2590*/  @!P1 BRA `(.L_x_33) ;  /* 0x0000000000049947 */ /* 0x000ff40003800000 */
[----:B------:R2:W5:Y:S02]  /*25a0*/  LDG.E.LTC128B R106, desc[UR36][R12.64+0x4] ;  /* 0x000004240c6a7981 */ /* 0x000564000c1e1920 */
.L_x_33:
[----:B------:R-:W-:Y:S05]  /*25b0*/  BSYNC B1 ;  /* 0x0000000000017941 */ /* 0x000fea0003800000 */
.L_x_32:
[----:B-----5:R-:W-:Y:S01]  /*25c0*/  FMUL R56, R106, R89 ;  /* 0x000000596a387220 */ /* 0x020fe20000400000 */
[----:B------:R-:W-:Y:S01]  /*25d0*/  IADD3.X R7, R95, R15, R109, P0, P2 ;  /* 0x0000000f5f077210 */ /* 0x000fe200007e446d */
[----:B------:R-:W-:Y:S01]  /*25e0*/  BSSY B1, `(.L_x_34) ;  /* 0x0000008000017945 */ /* 0x000fe20003800000 */
[----:B------:R-:W-:Y:S01]  /*25f0*/  ISETP.GT.AND P0, PT, R3, RZ, P4 ;  /* 0x000000ff0300720c */ /* 0x000fe20002704270 */
[----:B------:R-:W-:Y:S01]  /*2600*/  FFMA R59, R59, R88, R56 ;  /* 0x000000583b3b7223 */ /* 0x000fe20000000038 */
[----:B------:R-:W-:-:S04]  /*2610*/  ISETP.GT.AND P3, PT, R4, 0x9, PT ;  /* 0x000000090400780c */ /* 0x000fc80003f64270 */
[----:B------:R3:W-:Y:S01]  /*2620*/  @P1 STG.E desc[UR36][R20.64+0x4], R59 ;  /* 0x0000043b14001986 */ /* 0x0007e2000c101924 */
[----:B------:R-:W-:-:S06]  /*2630*/  P2R R109, PR, RZ, 0x8 ;  /* 0x00000008ff6d7803 */ /* 0x000fcc0000000000 */
[----:B------:R-:W-:Y:S05]  /*2640*/  @!P0 BRA `(.L_x_35) ;  /* 0x0000000000048947 */ /* 0x000fea0003800000 */
[----:B------:R4:W5:Y:S02]  /*2650*/  LDG.E.LTC128B R106, desc[UR36][R8.64+0x20] ;  /* 0x00002024086a7981 */ /* 0x000964000c1e1920 */
.L_x_35:
[----:B------:R-:W-:Y:S05]  /*2660*/  BSYNC B1 ;  /* 0x0000000000017941 */ /* 0x000fea0003800000 */
.L_x_34:
[----:B0----5:R-:W-:Y:S01]  /*2670*/  FMUL R57, R106, R89 ;  /* 0x000000596a397220 */ /* 0x021fe20000400000 */
[----:B------:R-:W-:Y:S01]  /*2680*/  ISETP.GT.AND P1, PT, R3, RZ, P3 ;  /* 0x000000ff0300720c */ /* 0x000fe20001f24270 */
[----:B------:R-:W-:Y:S02]  /*2690*/  BSSY B1, `(.L_x_36) ;  /* 0x0000005000017945 */ /* 0x000fe40003800000 */
[----:B------:R-:W-:-:S05]  /*26a0*/  FFMA R57, R60, R88, R57 ;  /* 0x000000583c397223 */ /* 0x000fca0000000039 */
[----:B------:R0:W-:Y:S05]  /*26b0*/  @P0 STG.E desc[UR36][R14.64+0x20], R57 ;  /* 0x000020390e000986 */ /* 0x0001ea000c101924 */
[----:B------:R-:W-:Y:S05]  /*26c0*/  @!P1 BRA `(.L_x_37) ;  /* 0x0000000000049947 */ /* 0x000fea0003800000 */
[----:B------:R0:W5:Y:S02]  /*26d0*/  LDG.E.LTC128B R106, desc[UR36][R8.64+0x24] ;  /* 0x00002424086a7981 */ /* 0x000164000c1e1920 */
.L_x_37:
[----:B------:R-:W-:Y:S05]  /*26e0*/  BSYNC B1 ;  /* 0x0000000000017941 */ /* 0x000fea0003800000 */
.L_x_36:
[----:B-----5:R-:W-:Y:S01]  /*26f0*/  FMUL R56, R106, R89 ;  /* 0x000000596a387220 */ /* 0x020fe20000400000 */
[----:B------:R-:W-:Y:S01]  /*2700*/  ISETP.GT.AND P0, PT, R3, 0x8, P4 ;  /* 0x000000080300780c */ /* 0x000fe20002704270 */
[----:B------:R-:W-:Y:S02]  /*2710*/  BSSY B1, `(.L_x_38) ;  /* 0x0000005000017945 */ /* 0x000fe40003800000 */
[----:B------:R-:W-:-:S05]  /*2720*/  FFMA R61, R61, R88, R56 ;  /* 0x000000583d3d7223 */ /* 0x000fca0000000038 */
[----:B------:R0:W-:Y:S05]  /*2730*/  @P1 STG.E desc[UR36][R14.64+0x24], R61 ;  /* 0x0000243d0e001986 */ /* 0x0001ea000c101924 */
[----:B------:R-:W-:Y:S05]  /*2740*/  @!P0 BRA `(.L_x_39) ;  /* 0x0000000000048947 */ /* 0x000fea0003800000 */
[----:B------:R0:W5:Y:S02]  /*2750*/  LDG.E.LTC128B R106, desc[UR36][R12.64+0x20] ;  /* 0x000020240c6a7981 */ /* 0x000164000c1e1920 */
.L_x_39:
[----:B------:R-:W-:Y:S05]  /*2760*/  BSYNC B1 ;  /* 0x0000000000017941 */ /* 0x000fea0003800000 */
.L_x_38:
[----:B0----5:R-:W-:Y:S01]  /*2770*/  FMUL R57, R106, R89 ;  /* 0x000000596a397220 */ /* 0x021fe20000400000 */
[----:B------:R-:W-:Y:S01]  /*2780*/  ISETP.GT.AND P1, PT, R3, 0x8, P3 ;  /* 0x000000080300780c */ /* 0x000fe20001f24270 */
[----:B------:R-:W-:Y:S02]  /*2790*/  BSSY B1, `(.L_x_40) ;  /* 0x0000005000017945 */ /* 0x000fe40003800000 */
[----:B------:R-:W-:-:S05]  /*27a0*/  FFMA R57, R62, R88, R57 ;  /* 0x000000583e397223 */ /* 0x000fca0000000039 */
[----:B------:R0:W-:Y:S05]  /*27b0*/  @P0 STG.E desc[UR36][R20.64+0x20], R57 ;  /* 0x0000203914000986 */ /* 0x0001ea000c101924 */
[----:B------:R-:W-:Y:S05]  /*27c0*/  @!P1 BRA `(.L_x_41) ;  /* 0x0000000000049947 */ /* 0x000fea0003800000 */
[----:B------:R0:W5:Y:S02]  /*27d0*/  LDG.E.LTC128B R106, desc[UR36][R12.64+0x24] ;  /* 0x000024240c6a7981 */ /* 0x000164000c1e1920 */
.L_x_41:
[----:B------:R-:W-:Y:S05]  /*27e0*/  BSYNC B1 ;  /* 0x0000000000017941 */ /* 0x000fea0003800000 */
.L_x_40:
[----:B-----5:R-:W-:Y:S01]  /*27f0*/  FMUL R10, R106, R89 ;  /* 0x000000596a0a7220 */ /* 0x020fe20000400000 */
[----:B------:R-:W-:Y:S01]  /*2800*/  IADD3 R115, P0, R115, 0x80, RZ ;  /* 0x0000008073737810 */ /* 0x000fe20007f1e0ff */
[----:B------:R-:W-:Y:S01]  /*2810*/  BSSY B1, `(.L_x_42) ;  /* 0x000000c000017945 */ /* 0x000fe20003800000 */
[----:B------:R-:W-:Y:S01]  /*2820*/  ISETP.GT.AND P2, PT, R4, 0x10, PT ;  /* 0x000000100400780c */ /* 0x000fe20003f44270 */
[----:B------:R-:W-:Y:S02]  /*2830*/  FFMA R63, R63, R88, R10 ;  /* 0x000000583f3f7223 */ /* 0x000fe4000000000a */
[----:B------:R-:W-:Y:S01]  /*2840*/  IMAD.X R11, RZ, RZ, R11, P0 ;  /* 0x000000ffff0b7224 */ /* 0x000fe200000e060b */
[----:B------:R-:W-:Y:S01]  /*2850*/  ISETP.GT.AND P0, PT, R3, RZ, P2 ;  /* 0x000000ff0300720c */ /* 0x000fe20001704270 */
[----:B0-----:R-:W-:Y:S01]  /*2860*/  IMAD.WIDE.U32 R56, R115, R100, R90 ;  /* 0x0000006473387225 */ /* 0x001fe200078e005a */
[----:B------:R0:W-:Y:S01]  /*2870*/  @P1 STG.E desc[UR36][R20.64+0x24], R63 ;  /* 0x0000243f14001986 */ /* 0x0001e2000c101924 */
[----:B------:R-:W-:-:S02]  /*2880*/  P2R R108, PR, RZ, 0x4 ;  /* 0x00000004ff6c7803 */ /* 0x000fc40000000000 */
[----:B------:R-:W-:-:S04]  /*2890*/  IMAD R10, R11, R100, RZ ;  /* 0x000000640b0a7224 */ /* 0x000fc800078e02ff */
[----:B------:R-:W-:-:S04]  /*28a0*/  IMAD R101, R115, R101, R10 ;  /* 0x0000006573657224 */ /* 0x000fc800078e020a */
[----:B------:R-:W-:Y:S05]  /*28b0*/  @!P0 BRA `(.L_x_43) ;  /* 0x0000000000048947 */ /* 0x000fea0003800000 */
[----:B------:R0:W5:Y:S02]  /*28c0*/  LDG.E.LTC128B R106, desc[UR36][R8.64+0x40] ;  /* 0x00004024086a7981 */ /* 0x000164000c1e1920 */
.L_x_43:
[----:B------:R-:W-:Y:S05]  /*28d0*/  BSYNC B1 ;  /* 0x0000000000017941 */ /* 0x000fea0003800000 */
.L_x_42:
[----:B-----5:R-:W-:Y:S01]  /*28e0*/  FMUL R11, R106, R89 ;  /* 0x000000596a0b7220 */ /* 0x020fe20000400000 */
[----:B------:R-:W-:Y:S01]  /*28f0*/  IMAD.IADD R57, R101, 0x1, R57 ;  /* 0x0000000165397824 */ /* 0x000fe200078e0239 */
[----:B------:R-:W-:Y:S01]  /*2900*/  ISETP.GT.AND P1, PT, R4, 0x11, PT ;  /* 0x000000110400780c */ /* 0x000fe20003f24270 */
[----:B0-----:R-:W-:-:S04]  /*2910*/  IMAD.WIDE.U32 R62, R115, R100, R102 ;  /* 0x00000064733e7225 */ /* 0x001fc800078e0066 */
[----:B------:R-:W-:Y:S01]  /*2920*/  FFMA R61, R64, R88, R11 ;  /* 0x00000058403d7223 */ /* 0x000fe2000000000b */
[----:B------:R-:W-:Y:S01]  /*2930*/  BSSY B1, `(.L_x_44) ;  /* 0x0000019000017945 */ /* 0x000fe20003800000 */
[----:B------:R-:W-:-:S03]  /*2940*/  IMAD.WIDE.U32 R10, R115, R100, R96 ;  /* 0x00000064730a7225 */ /* 0x000fc600078e0060 */
[----:B------:R0:W-:Y:S01]  /*2950*/  @P0 STG.E desc[UR36][R14.64+0x40], R61 ;  /* 0x0000403d0e000986 */ /* 0x0001e2000c101924 */
[----:B------:R-:W-:Y:S01]  /*2960*/  IMAD.IADD R11, R11, 0x1, R101 ;  /* 0x000000010b0b7824 */ /* 0x000fe200078e0265 */
[C---:B------:R-:W-:Y:S01]  /*2970*/  LEA R58, P0, R10.reuse, R92, 0x2 ;  /* 0x0000005c0a3a7211 */ /* 0x040fe200078010ff */
[----:B------:R-:W-:Y:S01]  /*2980*/  IMAD.WIDE.U32 R56, R23, R94, R56 ;  /* 0x0000005e17387225 */ /* 0x000fe200078e0038 */
[----:B------:R-:W-:Y:S02]  /*2990*/  IADD3 R101, R101, R63, RZ ;  /* 0x0000003f65657210 */ /* 0x000fe40007ffe0ff */
[----:B---3--:R-:W-:Y:S01]  /*29a0*/  LEA.HI.X R59, R10, R93, R11, 0x2, P0 ;  /* 0x0000005d0a3b7211 */ /* 0x008fe200000f140b */
[----:B------:R-:W-:Y:S01]  /*29b0*/  IMAD.IADD R11, R111, 0x1, R57 ;  /* 0x000000016f0b7824 */ /* 0x000fe200078e0239 */
[----:B------:R-:W-:-:S04]  /*29c0*/  LEA R10, P0, R56, R92, 0x2 ;  /* 0x0000005c380a7211 */ /* 0x000fc800078010ff */
[----:B------:R-:W-:Y:S02]  /*29d0*/  LEA.HI.X R11, R56, R93, R11, 0x2, P0 ;  /* 0x0000005d380b7211 */ /* 0x000fe400000f140b */
[----:B------:R-:W-:-:S05]  /*29e0*/  IADD3 R98, P0, R98, R62, RZ ;  /* 0x0000003e62627210 */ /* 0x000fca0007f1e0ff */
[----:B------:R-:W-:Y:S01]  /*29f0*/  IMAD.X R96, R101, 0x1, R97, P0 ;  /* 0x0000000165607824 */ /* 0x000fe200000e0661 */
[----:B------:R-:W-:-:S05]  /*2a00*/  IADD3 R62, P0, R90, R62, RZ ;  /* 0x0000003e5a3e7210 */ /* 0x000fca0007f1e0ff */
[----:B------:R-:W-:Y:S01]  /*2a10*/  IMAD.X R63, R91, 0x1, R101, P0 ;  /* 0x000000015b3f7824 */ /* 0x000fe200000e0665 */
[C---:B------:R-:W-:Y:S02]  /*2a20*/  LEA R60, P0, R98.reuse, R92, 0x2 ;  /* 0x0000005c623c7211 */ /* 0x040fe400078010ff */
[----:B------:R-:W-:Y:S01]  /*2a30*/  P2R R91, PR, RZ, 0x2 ;  /* 0x00000002ff5b7803 */ /* 0x000fe20000000000 */
[----:B------:R-:W-:Y:S01]  /*2a40*/  IMAD.WIDE.U32 R62, R23, R94, R62 ;  /* 0x0000005e173e7225 */ /* 0x000fe200078e003e */
[----:B0-----:R-:W-:-:S03]  /*2a50*/  LEA.HI.X R61, R98, R93, R96, 0x2, P0 ;  /* 0x0000005d623d7211 */ /* 0x001fc600000f1460 */
[----:B------:R-:W-:Y:S01]  /*2a60*/  IMAD.IADD R23, R111, 0x1, R63 ;  /* 0x000000016f177824 */ /* 0x000fe200078e023f */
[----:B------:R-:W-:-:S04]  /*2a70*/  LEA R56, P0, R62, R92, 0x2 ;  /* 0x0000005c3e387211 */ /* 0x000fc800078010ff */
[----:B------:R-:W-:Y:S02]  /*2a80*/  LEA.HI.X R57, R62, R93, R23, 0x2, P0 ;  /* 0x0000005d3e397211 */ /* 0x000fe400000f1417 */
[----:B------:R-:W-:-:S13]  /*2a90*/  ISETP.GT.AND P0, PT, R3, RZ, P1 ;  /* 0x000000ff0300720c */ /* 0x000fda0000f04270 */
[----:B------:R-:W-:Y:S05]  /*2aa0*/  @!P0 BRA `(.L_x_45) ;  /* 0x0000000000048947 */ /* 0x000fea0003800000 */
[----:B------:R0:W5:Y:S02]  /*2ab0*/  LDG.E.LTC128B R106, desc[UR36][R8.64+0x44] ;  /* 0x00004424086a7981 */ /* 0x000164000c1e1920 */
.L_x_45:
[----:B------:R-:W-:Y:S05]  /*2ac0*/  BSYNC B1 ;  /* 0x0000000000017941 */ /* 0x000fea0003800000 */
.L_x_44:
[----:B-----5:R-:W-:Y:S01]  /*2ad0*/  FMUL R62, R106, R89 ;  /* 0x000000596a3e7220 */ /* 0x020fe20000400000 */
[----:B------:R-:W-:Y:S03]  /*2ae0*/  BSSY B1, `(.L_x_46) ;  /* 0x0000006000017945 */ /* 0x000fe60003800000 */
[----:B------:R-:W-:-:S05]  /*2af0*/  FFMA R65, R65, R88, R62 ;  /* 0x0000005841417223 */ /* 0x000fca000000003e */
[----:B------:R3:W-:Y:S01]  /*2b00*/  @P0 STG.E desc[UR36][R14.64+0x44], R65 ;  /* 0x000044410e000986 */ /* 0x0007e2000c101924 */
[----:B------:R-:W-:-:S13]  /*2b10*/  ISETP.GT.AND P0, PT, R3, 0x8, P2 ;  /* 0x000000080300780c */ /* 0x000fda0001704270 */
[----:B---3--:R-:W-:Y:S05]  /*2b20*/  @!P0 BRA `(.L_x_47) ;  /* 0x0000000000048947 */ /* 0x008fea0003800000 */
[----:B------:R3:W5:Y:S02]  /*2b30*/  LDG.E.LTC128B R106, desc[UR36][R12.64+0x40] ;  /* 0x000040240c6a7981 */ /* 0x000764000c1e1920 */
.L_x_47:
[----:B------:R-:W-:Y:S05]  /*2b40*/  BSYNC B1 ;  /* 0x0000000000017941 */ /* 0x000fea0003800000 */
.L_x_46:
[----:B-----5:R-:W-:Y:S01]  /*2b50*/  FMUL R23, R106, R89 ;  /* 0x000000596a177220 */ /* 0x020fe20000400000 */
[----:B------:R-:W-:Y:S03]  /*2b60*/  BSSY B1, `(.L_x_48) ;  /* 0x0000006000017945 */ /* 0x000fe60003800000 */
[----:B------:R-:W-:-:S05]  /*2b70*/  FFMA R23, R66, R88, R23 ;  /* 0x0000005842177223 */ /* 0x000fca0000000017 */
[----:B------:R0:W-:Y:S01]  /*2b80*/  @P0 STG.E desc[UR36][R20.64+0x40], R23 ;  /* 0x0000401714000986 */ /* 0x0001e2000c101924 */
[----:B------:R-:W-:-:S13]  /*2b90*/  ISETP.GT.AND P0, PT, R3, 0x8, P1 ;  /* 0x000000080300780c */ /* 0x000fda0000f04270 */
[----:B0-----:R-:W-:Y:S05]  /*2ba0*/  @!P0 BRA `(.L_x_49) ;  /* 0x0000000000048947 */ /* 0x001fea0003800000 */
[----:B------:R0:W5:Y:S02]  /*2bb0*/  LDG.E.LTC128B R106, desc[UR36][R12.64+0x44] ;  /* 0x000044240c6a7981 */ /* 0x000164000c1e1920 */
.L_x_49:
[----:B------:R-:W-:Y:S05]  /*2bc0*/  BSYNC B1 ;  /* 0x0000000000017941 */ /* 0x000fea0003800000 */
.L_x_48:
[----:B-----5:R-:W-:Y:S01]  /*2bd0*/  FMUL R62, R106, R89 ;  /* 0x000000596a3e7220 */ /* 0x020fe20000400000 */
[----:B------:R-:W-:Y:S01]  /*2be0*/  ISETP.GT.AND P2, PT, R4, 0x18, PT ;  /* 0x000000180400780c */ /* 0x000fe20003f44270 */
[----:B------:R-:W-:Y:S02]  /*2bf0*/  BSSY B1, `(.L_x_50) ;  /* 0x0000007000017945 */ /* 0x000fe40003800000 */
[----:B------:R-:W-:Y:S01]  /*2c00*/  FFMA R67, R67, R88, R62 ;  /* 0x0000005843437223 */ /* 0x000fe2000000003e */
[----:B------:R-:W-:-:S04]  /*2c10*/  P2R R90, PR, RZ, 0x4 ;  /* 0x00000004ff5a7803 */ /* 0x000fc80000000000 */
[----:B------:R0:W-:Y:S01]  /*2c20*/  @P0 STG.E desc[UR36][R20.64+0x44], R67 ;  /* 0x0000444314000986 */ /* 0x0001e2000c101924 */
[----:B------:R-:W-:-:S13]  /*2c30*/  ISETP.GT.AND P0, PT, R3, RZ, P2 ;  /* 0x000000ff0300720c */ /* 0x000fda0001704270 */
[----:B0-----:R-:W-:Y:S05]  /*2c40*/  @!P0 BRA `(.L_x_51) ;  /* 0x0000000000048947 */ /* 0x001fea0003800000 */
[----:B------:R0:W5:Y:S02]  /*2c50*/  LDG.E.LTC128B R106, desc[UR36][R8.64+0x60] ;  /* 0x00006024086a7981 */ /* 0x000164000c1e1920 */
.L_x_51:
[----:B------:R-:W-:Y:S05]  /*2c60*/  BSYNC B1 ;  /* 0x0000000000017941 */ /* 0x000fea0003800000 */
.L_x_50:
        /* <DEDUP_REMOVED lines=9> */
.L_x_53:
[----:B------:R-:W-:Y:S05]  /*2d00*/  BSYNC B1 ;  /* 0x0000000000017941 */ /* 0x000fea0003800000 */
.L_x_52:
[----:B-----5:R-:W-:Y:S01]  /*2d10*/  FMUL R62, R106, R89 ;  /* 0x000000596a3e7220 */ /* 0x020fe20000400000 */
[----:B------:R-:W-:Y:S03]  /*2d20*/  BSSY B1, `(.L_x_54) ;  /* 0x0000006000017945 */ /* 0x000fe60003800000 */
[----:B------:R-:W-:-:S05]  /*2d30*/  FFMA R69, R69, R88, R62 ;  /* 0x0000005845457223 */ /* 0x000fca000000003e */
[----:B------:R0:W-:Y:S01]  /*2d40*/  @P0 STG.E desc[UR36][R14.64+0x64], R69 ;  /* 0x000064450e000986 */ /* 0x0001e2000c101924 */
[----:B------:R-:W-:-:S13]  /*2d50*/  ISETP.GT.AND P0, PT, R3, 0x8, P2 ;  /* 0x000000080300780c */ /* 0x000fda0001704270 */
[----:B0-----:R-:W-:Y:S05]  /*2d60*/  @!P0 BRA `(.L_x_55) ;  /* 0x0000000000048947 */ /* 0x001fea0003800000 */
[----:B------:R0:W5:Y:S02]  /*2d70*/  LDG.E.LTC128B R106, desc[UR36][R12.64+0x60] ;  /* 0x000060240c6a7981 */ /* 0x000164000c1e1920 */
.L_x_55:
[----:B------:R-:W-:Y:S05]  /*2d80*/  BSYNC B1 ;  /* 0x0000000000017941 */ /* 0x000fea0003800000 */
.L_x_54:
[----:B-----5:R-:W-:Y:S01]  /*2d90*/  FMUL R23, R106, R89 ;  /* 0x000000596a177220 */ /* 0x020fe20000400000 */
[----:B------:R-:W-:Y:S03]  /*2da0*/  BSSY B1, `(.L_x_56) ;  /* 0x0000006000017945 */ /* 0x000fe60003800000 */
[----:B------:R-:W-:-:S05]  /*2db0*/  FFMA R23, R70, R88, R23 ;  /* 0x0000005846177223 */ /* 0x000fca0000000017 */
[----:B------:R0:W-:Y:S01]  /*2dc0*/  @P0 STG.E desc[UR36][R20.64+0x60], R23 ;  /* 0x0000601714000986 */ /* 0x0001e2000c101924 */
[----:B------:R-:W-:-:S13]  /*2dd0*/  ISETP.GT.AND P0, PT, R3, 0x8, P1 ;  /* 0x000000080300780c */ /* 0x000fda0000f04270 */
[----:B0-----:R-:W-:Y:S05]  /*2de0*/  @!P0 BRA `(.L_x_57) ;  /* 0x0000000000048947 */ /* 0x001fea0003800000 */
[----:B------:R0:W5:Y:S02]  /*2df0*/  LDG.E.LTC128B R106, desc[UR36][R12.64+0x64] ;  /* 0x000064240c6a7981 */ /* 0x000164000c1e1920 */
.L_x_57:
[----:B------:R-:W-:Y:S05]  /*2e00*/  BSYNC B1 ;  /* 0x0000000000017941 */ /* 0x000fea0003800000 */
.L_x_56:
        /* <DEDUP_REMOVED lines=9> */
.L_x_59:
[----:B------:R-:W-:Y:S05]  /*2ea0*/  BSYNC B1 ;  /* 0x0000000000017941 */ /* 0x000fea0003800000 */
.L_x_58:
        /* <DEDUP_REMOVED lines=9> */
.L_x_61:
[----:B------:R-:W-:Y:S05]  /*2f40*/  BSYNC B1 ;  /* 0x0000000000017941 */ /* 0x000fea0003800000 */
.L_x_60:
[----:B-----5:R-:W-:Y:S01]  /*2f50*/  FMUL R62, R106, R89 ;  /* 0x000000596a3e7220 */ /* 0x020fe20000400000 */
[----:B------:R-:W-:Y:S03]  /*2f60*/  BSSY B1, `(.L_x_62) ;  /* 0x0000006000017945 */ /* 0x000fe60003800000 */
[----:B------:R-:W-:-:S05]  /*2f70*/  FFMA R73, R73, R88, R62 ;  /* 0x0000005849497223 */ /* 0x000fca000000003e */
[----:B------:R0:W-:Y:S01]  /*2f80*/  @P0 STG.E desc[UR36][R14.64+0x84], R73 ;  /* 0x000084490e000986 */ /* 0x0001e2000c101924 */
[----:B------:R-:W-:-:S13]  /*2f90*/  ISETP.GT.AND P0, PT, R3, 0x8, P2 ;  /* 0x000000080300780c */ /* 0x000fda0001704270 */
[----:B0-----:R-:W-:Y:S05]  /*2fa0*/  @!P0 BRA `(.L_x_63) ;  /* 0x0000000000048947 */ /* 0x001fea0003800000 */
[----:B------:R0:W5:Y:S02]  /*2fb0*/  LDG.E.LTC128B R106, desc[UR36][R12.64+0x80] ;  /* 0x000080240c6a7981 */ /* 0x000164000c1e1920 */
.L_x_63:
[----:B------:R-:W-:Y:S05]  /*2fc0*/  BSYNC B1 ;  /* 0x0000000000017941 */ /* 0x000fea0003800000 */
.L_x_62:
[----:B-----5:R-:W-:Y:S01]  /*2fd0*/  FMUL R23, R106, R89 ;  /* 0x000000596a177220 */ /* 0x020fe20000400000 */
[----:B------:R-:W-:Y:S03]  /*2fe0*/  BSSY B1, `(.L_x_64) ;  /* 0x0000006000017945 */ /* 0x000fe60003800000 */
[----:B------:R-:W-:-:S05]  /*2ff0*/  FFMA R23, R74, R88, R23 ;  /* 0x000000584a177223 */ /* 0x000fca0000000017 */
[----:B------:R0:W-:Y:S01]  /*3000*/  @P0 STG.E desc[UR36][R20.64+0x80], R23 ;  /* 0x0000801714000986 */ /* 0x0001e2000c101924 */
[----:B------:R-:W-:-:S13]  /*3010*/  ISETP.GT.AND P0, PT, R3, 0x8, P1 ;  /* 0x000000080300780c */ /* 0x000fda0000f04270 */
[----:B0-----:R-:W-:Y:S05]  /*3020*/  @!P0 BRA `(.L_x_65) ;  /* 0x0000000000048947 */ /* 0x001fea0003800000 */
[----:B------:R0:W5:Y:S02]  /*3030*/  LDG.E.LTC128B R106, desc[UR36][R12.64+0x84] ;  /* 0x000084240c6a7981 */ /* 0x000164000c1e1920 */
.L_x_65:
[----:B------:R-:W-:Y:S05]  /*3040*/  BSYNC B1 ;  /* 0x0000000000017941 */ /* 0x000fea0003800000 */
.L_x_64:
        /* <DEDUP_REMOVED lines=9> */
.L_x_67:
[----:B------:R-:W-:Y:S05]  /*30e0*/  BSYNC B1 ;  /* 0x0000000000017941 */ /* 0x000fea0003800000 */
.L_x_66:
[----:B-----5:R-:W-:Y:S01]  /*30f0*/  FMUL R23, R106, R89 ;  /* 0x000000596a177220 */ /* 0x020fe20000400000 */
[----:B------:R-:W-:Y:S01]  /*3100*/  ISETP.GT.AND P5, PT, R4, 0x29, PT ;  /* 0x000000290400780c */ /* 0x000fe20003fa4270 */
[----:B------:R-:W-:Y:S02]  /*3110*/  BSSY B1, `(.L_x_68) ;  /* 0x0000007000017945 */ /* 0x000fe40003800000 */
[----:B------:R-:W-:-:S05]  /*3120*/  FFMA R23, R76, R88, R23 ;  /* 0x000000584c177223 */ /* 0x000fca0000000017 */
[----:B------:R1:W-:Y:S01]  /*3130*/  @P0 STG.E desc[UR36][R14.64+0xa0], R23 ;  /* 0x0000a0170e000986 */ /* 0x0003e2000c101924 */
[----:B------:R-:W-:Y:S02]  /*3140*/  ISETP.GT.AND P0, PT, R3, RZ, P5 ;  /* 0x000000ff0300720c */ /* 0x000fe40002f04270 */
[----:B-1----:R-:W-:-:S11]  /*3150*/  P2R R23, PR, RZ, 0x20 ;  /* 0x00000020ff177803 */ /* 0x002fd60000000000 */
[----:B------:R-:W-:Y:S05]  /*3160*/  @!P0 BRA `(.L_x_69) ;  /* 0x0000000000048947 */ /* 0x000fea0003800000 */
[----:B------:R1:W5:Y:S02]  /*3170*/  LDG.E.LTC128B R106, desc[UR36][R8.64+0xa4] ;  /* 0x0000a424086a7981 */ /* 0x000364000c1e1920 */
.L_x_69:
[----:B------:R-:W-:Y:S05]  /*3180*/  BSYNC B1 ;  /* 0x0000000000017941 */ /* 0x000fea0003800000 */
.L_x_68:
[----:B-----5:R-:W-:Y:S01]  /*3190*/  FMUL R62, R106, R89 ;  /* 0x000000596a3e7220 */ /* 0x020fe20000400000 */
[----:B------:R-:W-:Y:S03]  /*31a0*/  BSSY B1, `(.L_x_70) ;  /* 0x0000006000017945 */ /* 0x000fe60003800000 */
[----:B------:R-:W-:-:S05]  /*31b0*/  FFMA R77, R77, R88, R62 ;  /* 0x000000584d4d7223 */ /* 0x000fca000000003e */
[----:B------:R0:W-:Y:S01]  /*31c0*/  @P0 STG.E desc[UR36][R14.64+0xa4], R77 ;  /* 0x0000a44d0e000986 */ /* 0x0001e2000c101924 */
[----:B------:R-:W-:-:S13]  /*31d0*/  ISETP.GT.AND P0, PT, R3, 0x8, P1 ;  /* 0x000000080300780c */ /* 0x000fda0000f04270 */
[----:B0-----:R-:W-:Y:S05]  /*31e0*/  @!P0 BRA `(.L_x_71) ;  /* 0x0000000000048947 */ /* 0x001fea0003800000 */
[----:B------:R0:W5:Y:S02]  /*31f0*/  LDG.E.LTC128B R106, desc[UR36][R12.64+0xa0] ;  /* 0x0000a0240c6a7981 */ /* 0x000164000c1e1920 */
.L_x_71:
[----:B------:R-:W-:Y:S05]  /*3200*/  BSYNC B1 ;  /* 0x0000000000017941 */ /* 0x000fea0003800000 */
.L_x_70:
[----:B-----5:R-:W-:Y:S01]  /*3210*/  FMUL R23, R106, R89 ;  /* 0x000000596a177220 */ /* 0x020fe20000400000 */
[----:B------:R-:W-:Y:S03]  /*3220*/  BSSY B1, `(.L_x_72) ;  /* 0x0000006000017945 */ /* 0x000fe60003800000 */
[----:B------:R-:W-:-:S05]  /*3230*/  FFMA R23, R78, R88, R23 ;  /* 0x000000584e177223 */ /* 0x000fca0000000017 */
[----:B------:R0:W-:Y:S01]  /*3240*/  @P0 STG.E desc[UR36][R20.64+0xa0], R23 ;  /* 0x0000a01714000986 */ /* 0x0001e2000c101924 */
[----:B------:R-:W-:-:S13]  /*3250*/  ISETP.GT.AND P0, PT, R3, 0x8, P5 ;  /* 0x000000080300780c */ /* 0x000fda0002f04270 */
[----:B0-----:R-:W-:Y:S05]  /*3260*/  @!P0 BRA `(.L_x_73) ;  /* 0x0000000000048947 */ /* 0x001fea0003800000 */
[----:B------:R0:W5:Y:S02]  /*3270*/  LDG.E.LTC128B R106, desc[UR36][R12.64+0xa4] ;  /* 0x0000a4240c6a7981 */ /* 0x000164000c1e1920 */
.L_x_73:
[----:B------:R-:W-:Y:S05]  /*3280*/  BSYNC B1 ;  /* 0x0000000000017941 */ /* 0x000fea0003800000 */
.L_x_72:
[----:B-----5:R-:W-:Y:S01]  /*3290*/  FMUL R62, R106, R89 ;  /* 0x000000596a3e7220 */ /* 0x020fe20000400000 */
[----:B------:R-:W-:Y:S01]  /*32a0*/  ISETP.GT.AND P3, PT, R4, 0x30, PT ;  /* 0x000000300400780c */ /* 0x000fe20003f64270 */
[----:B------:R-:W-:Y:S02]  /*32b0*/  BSSY B1, `(.L_x_74) ;  /* 0x0000006000017945 */ /* 0x000fe40003800000 */
[----:B------:R-:W-:-:S05]  /*32c0*/  FFMA R79, R79, R88, R62 ;  /* 0x000000584f4f7223 */ /* 0x000fca000000003e */
[----:B------:R0:W-:Y:S01]  /*32d0*/  @P0 STG.E desc[UR36][R20.64+0xa4], R79 ;  /* 0x0000a44f14000986 */ /* 0x0001e2000c101924 */
[----:B------:R-:W-:-:S13]  /*32e0*/  ISETP.GT.AND P0, PT, R3, RZ, P3 ;  /* 0x000000ff0300720c */ /* 0x000fda0001f04270 */
[----:B0-----:R-:W-:Y:S05]  /*32f0*/  @!P0 BRA `(.L_x_75) ;  /* 0x0000000000048947 */ /* 0x001fea0003800000 */
[----:B------:R0:W5:Y:S02]  /*3300*/  LDG.E.LTC128B R106, desc[UR36][R8.64+0xc0] ;  /* 0x0000c024086a7981 */ /* 0x000164000c1e1920 */
.L_x_75:
[----:B------:R-:W-:Y:S05]  /*3310*/  BSYNC B1 ;  /* 0x0000000000017941 */ /* 0x000fea0003800000 */
.L_x_74:
        /* <DEDUP_REMOVED lines=8> */
.L_x_77:
[----:B------:R-:W-:Y:S05]  /*33a0*/  BSYNC B1 ;  /* 0x0000000000017941 */ /* 0x000fea0003800000 */
.L_x_76:
[----:B-----5:R-:W-:Y:S01]  /*33b0*/  FMUL R62, R106, R89 ;  /* 0x000000596a3e7220 */ /* 0x020fe20000400000 */
[----:B------:R-:W-:Y:S03]  /*33c0*/  BSSY B1, `(.L_x_78) ;  /* 0x0000006000017945 */ /* 0x000fe60003800000 */
[----:B------:R-:W-:-:S05]  /*33d0*/  FFMA R81, R81, R88, R62 ;  /* 0x0000005851517223 */ /* 0x000fca000000003e */
[----:B------:R0:W-:Y:S01]  /*33e0*/  @P0 STG.E desc[UR36][R14.64+0xc4], R81 ;  /* 0x0000c4510e000986 */ /* 0x0001e2000c101924 */
[----:B------:R-:W-:-:S13]  /*33f0*/  ISETP.GT.AND P0, PT, R3, 0x8, P3 ;  /* 0x000000080300780c */ /* 0x000fda0001f04270 */
[----:B0-----:R-:W-:Y:S05]  /*3400*/  @!P0 BRA `(.L_x_79) ;  /* 0x0000000000048947 */ /* 0x001fea0003800000 */
[----:B------:R0:W5:Y:S02]  /*3410*/  LDG.E.LTC128B R106, desc[UR36][R12.64+0xc0] ;  /* 0x0000c0240c6a7981 */ /* 0x000164000c1e1920 */
.L_x_79:
[----:B------:R-:W-:Y:S05]  /*3420*/  BSYNC B1 ;  /* 0x0000000000017941 */ /* 0x000fea0003800000 */
.L_x_78:
[----:B-----5:R-:W-:Y:S01]  /*3430*/  FMUL R23, R106, R89 ;  /* 0x000000596a177220 */ /* 0x020fe20000400000 */
[----:B------:R-:W-:Y:S03]  /*3440*/  BSSY B1, `(.L_x_80) ;  /* 0x0000006000017945 */ /* 0x000fe60003800000 */
[----:B------:R-:W-:-:S05]  /*3450*/  FFMA R23, R82, R88, R23 ;  /* 0x0000005852177223 */ /* 0x000fca0000000017 */
[----:B------:R0:W-:Y:S01]  /*3460*/  @P0 STG.E desc[UR36][R20.64+0xc0], R23 ;  /* 0x0000c01714000986 */ /* 0x0001e2000c101924 */
[----:B------:R-:W-:-:S13]  /*3470*/  ISETP.GT.AND P0, PT, R3, 0x8, P2 ;  /* 0x000000080300780c */ /* 0x000fda0001704270 */
[----:B0-----:R-:W-:Y:S05]  /*3480*/  @!P0 BRA `(.L_x_81) ;  /* 0x0000000000048947 */ /* 0x001fea0003800000 */
[----:B------:R0:W5:Y:S02]  /*3490*/  LDG.E.LTC128B R106, desc[UR36][R12.64+0xc4] ;  /* 0x0000c4240c6a7981 */ /* 0x000164000c1e1920 */
.L_x_81:
[----:B------:R-:W-:Y:S05]  /*34a0*/  BSYNC B1 ;  /* 0x0000000000017941 */ /* 0x000fea0003800000 */
.L_x_80:
        /* <DEDUP_REMOVED lines=8> */
.L_x_83:
[----:B------:R-:W-:Y:S05]  /*3530*/  BSYNC B1 ;  /* 0x0000000000017941 */ /* 0x000fea0003800000 */
.L_x_82:
[----:B-----5:R-:W-:Y:S01]  /*3540*/  FMUL R23, R106, R89 ;  /* 0x000000596a177220 */ /* 0x020fe20000400000 */
[----:B------:R-:W-:Y:S03]  /*3550*/  BSSY B1, `(.L_x_84) ;  /* 0x000000d000017945 */ /* 0x000fe60003800000 */
[----:B------:R-:W-:-:S05]  /*3560*/  FFMA R23, R84, R88, R23 ;  /* 0x0000005854177223 */ /* 0x000fca0000000017 */
[----:B------:R0:W-:Y:S01]  /*3570*/  @P0 STG.E desc[UR36][R14.64+0xe0], R23 ;  /* 0x0000e0170e000986 */ /* 0x0001e2000c101924 */
[----:B------:R-:W-:-:S05]  /*3580*/  IADD3 R64, P0, R5, R20, RZ ;  /* 0x0000001405407210 */ /* 0x000fca0007f1e0ff */
[----:B------:R-:W-:Y:S01]  /*3590*/  IMAD.X R65, R95, 0x1, R21, P0 ;  /* 0x000000015f417824 */ /* 0x000fe200000e0615 */
[----:B------:R-:W-:-:S05]  /*35a0*/  IADD3 R66, P0, R5, R20, RZ ;  /* 0x0000001405427210 */ /* 0x000fca0007f1e0ff */
[----:B------:R-:W-:Y:S01]  /*35b0*/  IMAD.X R67, R95, 0x1, R21, P0 ;  /* 0x000000015f437824 */ /* 0x000fe200000e0615 */
[----:B------:R-:W-:-:S05]  /*35c0*/  IADD3 R62, P0, R5, R14, RZ ;  /* 0x0000000e053e7210 */ /* 0x000fca0007f1e0ff */
[----:B------:R-:W-:Y:S01]  /*35d0*/  IMAD.X R63, R95, 0x1, R15, P0 ;  /* 0x000000015f3f7824 */ /* 0x000fe200000e060f */
[----:B------:R-:W-:-:S04]  /*35e0*/  ISETP.GT.AND P0, PT, R4, 0x39, PT ;  /* 0x000000390400780c */ /* 0x000fc80003f04270 */
[----:B------:R-:W-:-:S13]  /*35f0*/  ISETP.GT.AND P4, PT, R3, RZ, P0 ;  /* 0x000000ff0300720c */ /* 0x000fda0000784270 */
[----:B0-----:R-:W-:Y:S05]  /*3600*/  @!P4 BRA `(.L_x_85) ;  /* 0x000000000004c947 */ /* 0x001fea0003800000 */
[----:B------:R0:W5:Y:S02]  /*3610*/  LDG.E.LTC128B R106, desc[UR36][R8.64+0xe4] ;  /* 0x0000e424086a7981 */ /* 0x000164000c1e1920 */
.L_x_85:
[----:B------:R-:W-:Y:S05]  /*3620*/  BSYNC B1 ;  /* 0x0000000000017941 */ /* 0x000fea0003800000 */
.L_x_84:
[----:B-----5:R-:W-:Y:S01]  /*3630*/  FMUL R4, R106, R89 ;  /* 0x000000596a047220 */ /* 0x020fe20000400000 */
[----:B------:R-:W-:Y:S03]  /*3640*/  BSSY B1, `(.L_x_86) ;  /* 0x0000006000017945 */ /* 0x000fe60003800000 */
[----:B------:R-:W-:-:S05]  /*3650*/  FFMA R85, R85, R88, R4 ;  /* 0x0000005855557223 */ /* 0x000fca0000000004 */
[----:B------:R0:W-:Y:S01]  /*3660*/  @P4 STG.E desc[UR36][R14.64+0xe4], R85 ;  /* 0x0000e4550e004986 */ /* 0x0001e2000c101924 */
[----:B------:R-:W-:-:S13]  /*3670*/  ISETP.GT.AND P4, PT, R3, 0x8, P1 ;  /* 0x000000080300780c */ /* 0x000fda0000f84270 */
[----:B0-----:R-:W-:Y:S05]  /*3680*/  @!P4 BRA `(.L_x_87) ;  /* 0x000000000004c947 */ /* 0x001fea0003800000 */
[----:B------:R0:W5:Y:S02]  /*3690*/  LDG.E.LTC128B R106, desc[UR36][R12.64+0xe0] ;  /* 0x0000e0240c6a7981 */ /* 0x000164000c1e1920 */
.L_x_87:
[----:B------:R-:W-:Y:S05]  /*36a0*/  BSYNC B1 ;  /* 0x0000000000017941 */ /* 0x000fea0003800000 */
.L_x_86:
[----:B-----5:R-:W-:Y:S01]  /*36b0*/  FMUL R5, R106, R89 ;  /* 0x000000596a057220 */ /* 0x020fe20000400000 */
[----:B------:R-:W-:Y:S03]  /*36c0*/  BSSY B1, `(.L_x_88) ;  /* 0x0000006000017945 */ /* 0x000fe60003800000 */
[----:B------:R-:W-:-:S05]  /*36d0*/  FFMA R5, R86, R88, R5 ;  /* 0x0000005856057223 */ /* 0x000fca0000000005 */
[----:B------:R0:W-:Y:S01]  /*36e0*/  @P4 STG.E desc[UR36][R20.64+0xe0], R5 ;  /* 0x0000e00514004986 */ /* 0x0001e2000c101924 */
[----:B------:R-:W-:-:S13]  /*36f0*/  ISETP.GT.AND P4, PT, R3, 0x8, P0 ;  /* 0x000000080300780c */ /* 0x000fda0000784270 */
[----:B0-----:R-:W-:Y:S05]  /*3700*/  @!P4 BRA `(.L_x_89) ;  /* 0x000000000004c947 */ /* 0x001fea0003800000 */
[----:B------:R0:W5:Y:S02]  /*3710*/  LDG.E.LTC128B R106, desc[UR36][R12.64+0xe4] ;  /* 0x0000e4240c6a7981 */ /* 0x000164000c1e1920 */
.L_x_89:
[----:B------:R-:W-:Y:S05]  /*3720*/  BSYNC B1 ;  /* 0x0000000000017941 */ /* 0x000fea0003800000 */
.L_x_88:
[----:B-----5:R-:W-:-:S04]  /*3730*/  FMUL R4, R106, R89 ;  /* 0x000000596a047220 */ /* 0x020fc80000400000 */
[----:B------:R-:W-:-:S05]  /*3740*/  FFMA R87, R87, R88, R4 ;  /* 0x0000005857577223 */ /* 0x000fca0000000004 */
[----:B------:R0:W-:Y:S01]  /*3750*/  @P4 STG.E desc[UR36][R20.64+0xe4], R87 ;  /* 0x0000e45714004986 */ /* 0x0001e2000c101924 */
[----:B------:R-:W-:-:S13]  /*3760*/  ISETP.GT.AND P4, PT, R3, 0x80, P6 ;  /* 0x000000800300780c */ /* 0x000fda0003784270 */
[----:B------:R-:W2:Y:S01]  /*3770*/  @P4 LDG.E.LTC128B R106, desc[UR36][R58.64] ;  /* 0x000000243a6a4981 */ /* 0x000ea2000c1e1920 */
[----:B------:R-:W-:Y:S01]  /*3780*/  BSSY B1, `(.L_x_90) ;  /* 0x0000008000017945 */ /* 0x000fe20003800000 */
[----:B--2---:R-:W-:-:S04]  /*3790*/  FMUL R5, R106, R89 ;  /* 0x000000596a057220 */ /* 0x004fc80000400000 */
[----:B------:R-:W-:-:S05]  /*37a0*/  FFMA R5, R24, R88, R5 ;  /* 0x0000005818057223 */ /* 0x000fca0000000005 */
[----:B------:R0:W-:Y:S01]  /*37b0*/  @P4 STG.E desc[UR36][R62.64], R5 ;  /* 0x000000053e004986 */ /* 0x0001e2000c101924 */
[----:B------:R-:W-:-:S04]  /*37c0*/  ISETP.NE.AND P4, PT, R105, RZ, PT ;  /* 0x000000ff6900720c */ /* 0x000fc80003f85270 */
[----:B------:R-:W-:-:S13]  /*37d0*/  ISETP.GT.AND P4, PT, R3, 0x80, P4 ;  /* 0x000000800300780c */ /* 0x000fda0002784270 */
[----:B0-----:R-:W-:Y:S05]  /*37e0*/  @!P4 BRA `(.L_x_91) ;  /* 0x000000000004c947 */ /* 0x001fea0003800000 */
[----:B------:R0:W5:Y:S02]  /*37f0*/  LDG.E.LTC128B R106, desc[UR36][R10.64+0x4] ;  /* 0x000004240a6a7981 */ /* 0x000164000c1e1920 */
.L_x_91:
[----:B------:R-:W-:Y:S05]  /*3800*/  BSYNC B1 ;  /* 0x0000000000017941 */ /* 0x000fea0003800000 */
.L_x_90:
[----:B-----5:R-:W-:Y:S01]  /*3810*/  FMUL R4, R106, R89 ;  /* 0x000000596a047220 */ /* 0x020fe20000400000 */
[----:B------:R-:W-:Y:S01]  /*3820*/  @P4 IMAD.MOV.U32 R5, RZ, RZ, R63 ;  /* 0x000000ffff054224 */ /* 0x000fe200078e003f */
[----:B------:R-:W-:Y:S01]  /*3830*/  ISETP.GT.AND P6, PT, R3, 0x88, P6 ;  /* 0x000000880300780c */ /* 0x000fe200037c4270 */
[----:B------:R-:W-:Y:S01]  /*3840*/  BSSY B1, `(.L_x_92) ;  /* 0x0000006000017945 */ /* 0x000fe20003800000 */
[----:B------:R-:W-:Y:S01]  /*3850*/  FFMA R25, R25, R88, R4 ;  /* 0x0000005819197223 */ /* 0x000fe20000000004 */
[----:B------:R-:W-:-:S05]  /*3860*/  @P4 IMAD.MOV.U32 R4, RZ, RZ, R62 ;  /* 0x000000ffff044224 */ /* 0x000fca00078e003e */
[----:B------:R2:W-:Y:S05]  /*3870*/  @P4 STG.E desc[UR36][R4.64+0x4], R25 ;  /* 0x0000041904004986 */ /* 0x0005ea000c101924 */
[----:B------:R-:W-:Y:S05]  /*3880*/  @!P6 BRA `(.L_x_93) ;  /* 0x000000000004e947 */ /* 0x000fea0003800000 */
[----:B------:R0:W5:Y:S02]  /*3890*/  LDG.E.LTC128B R106, desc[UR36][R60.64] ;  /* 0x000000243c6a7981 */ /* 0x000164000c1e1920 */
.L_x_93:
[----:B------:R-:W-:Y:S05]  /*38a0*/  BSYNC B1 ;  /* 0x0000000000017941 */ /* 0x000fea0003800000 */
.L_x_92:
[----:B--2--5:R-:W-:Y:S01]  /*38b0*/  FMUL R5, R106, R89 ;  /* 0x000000596a057220 */ /* 0x024fe20000400000 */
[----:B------:R-:W-:Y:S01]  /*38c0*/  ISETP.NE.AND P4, PT, R105, RZ, PT ;  /* 0x000000ff6900720c */ /* 0x000fe20003f85270 */
[----:B------:R-:W-:Y:S02]  /*38d0*/  BSSY B1, `(.L_x_94) ;  /* 0x0000006000017945 */ /* 0x000fe40003800000 */
[----:B------:R-:W-:Y:S01]  /*38e0*/  FFMA R5, R26, R88, R5 ;  /* 0x000000581a057223 */ /* 0x000fe20000000005 */
[----:B------:R-:W-:-:S04]  /*38f0*/  ISETP.GT.AND P4, PT, R3, 0x88, P4 ;  /* 0x000000880300780c */ /* 0x000fc80002784270 */
[----:B------:R2:W-:Y:S09]  /*3900*/  @P6 STG.E desc[UR36][R64.64], R5 ;  /* 0x0000000540006986 */ /* 0x0005f2000c101924 */
[----:B------:R-:W-:Y:S05]  /*3910*/  @!P4 BRA `(.L_x_95) ;  /* 0x000000000004c947 */ /* 0x000fea0003800000 */
[----:B------:R0:W5:Y:S02]  /*3920*/  LDG.E.LTC128B R106, desc[UR36][R56.64+0x4] ;  /* 0x00000424386a7981 */ /* 0x000164000c1e1920 */
.L_x_95:
[----:B------:R-:W-:Y:S05]  /*3930*/  BSYNC B1 ;  /* 0x0000000000017941 */ /* 0x000fea0003800000 */
.L_x_94:
[----:B-----5:R-:W-:Y:S01]  /*3940*/  FMUL R4, R106, R89 ;  /* 0x000000596a047220 */ /* 0x020fe20000400000 */
[----:B------:R-:W-:Y:S01]  /*3950*/  ISETP.NE.AND P6, PT, R107, RZ, PT ;  /* 0x000000ff6b00720c */ /* 0x000fe20003fc5270 */
[----:B------:R-:W-:Y:S02]  /*3960*/  BSSY B1, `(.L_x_96) ;  /* 0x0000006000017945 */ /* 0x000fe40003800000 */
[----:B------:R-:W-:-:S05]  /*3970*/  FFMA R27, R27, R88, R4 ;  /* 0x000000581b1b7223 */ /* 0x000fca0000000004 */
[----:B------:R0:W-:Y:S01]  /*3980*/  @P4 STG.E desc[UR36][R66.64+0x4], R27 ;  /* 0x0000041b42004986 */ /* 0x0001e2000c101924 */
[----:B------:R-:W-:-:S13]  /*3990*/  ISETP.GT.AND P4, PT, R3, 0x80, P6 ;  /* 0x000000800300780c */ /* 0x000fda0003784270 */
[----:B0-----:R-:W-:Y:S05]  /*39a0*/  @!P4 BRA `(.L_x_97) ;  /* 0x000000000004c947 */ /* 0x001fea0003800000 */
[----:B------:R0:W5:Y:S02]  /*39b0*/  LDG.E.LTC128B R106, desc[UR36][R10.64+0x20] ;  /* 0x000020240a6a7981 */ /* 0x000164000c1e1920 */
.L_x_97:
[----:B------:R-:W-:Y:S05]  /*39c0*/  BSYNC B1 ;  /* 0x0000000000017941 */ /* 0x000fea0003800000 */
.L_x_96:
[----:B--2--5:R-:W-:Y:S01]  /*39d0*/  FMUL R5, R106, R89 ;  /* 0x000000596a057220 */ /* 0x024fe20000400000 */
[----:B------:R-:W-:Y:S01]  /*39e0*/  @P4 MOV R4, R62 ;  /* 0x0000003e00044202 */ /* 0x000fe20000000f00 */
[----:B------:R-:W-:Y:S01]  /*39f0*/  BSSY B1, `(.L_x_98) ;  /* 0x0000008000017945 */ /* 0x000fe20003800000 */
[----:B------:R-:W-:Y:S01]  /*3a00*/  ISETP.NE.AND P6, PT, R109, RZ, PT ;  /* 0x000000ff6d00720c */ /* 0x000fe20003fc5270 */
[----:B-1--4-:R-:W-:Y:S01]  /*3a10*/  FFMA R9, R28, R88, R5 ;  /* 0x000000581c097223 */ /* 0x012fe20000000005 */
[----:B------:R-:W-:-:S05]  /*3a20*/  @P4 IMAD.MOV.U32 R5, RZ, RZ, R63 ;  /* 0x000000ffff054224 */ /* 0x000fca00078e003f */
[----:B------:R1:W-:Y:S01]  /*3a30*/  @P4 STG.E desc[UR36][R4.64+0x20], R9 ;  /* 0x0000200904004986 */ /* 0x0003e2000c101924 */
[----:B------:R-:W-:-:S13]  /*3a40*/  ISETP.GT.AND P4, PT, R3, 0x80, P6 ;  /* 0x000000800300780c */ /* 0x000fda0003784270 */
[----:B-1----:R-:W-:Y:S05]  /*3a50*/  @!P4 BRA `(.L_x_99) ;  /* 0x000000000004c947 */ /* 0x002fea0003800000 */
[----:B------:R1:W5:Y:S02]  /*3a60*/  LDG.E.LTC128B R106, desc[UR36][R10.64+0x24] ;  /* 0x000024240a6a7981 */ /* 0x000364000c1e1920 */
.L_x_99:
[----:B------:R-:W-:Y:S05]  /*3a70*/  BSYNC B1 ;  /* 0x0000000000017941 */ /* 0x000fea0003800000 */
.L_x_98:
[----:B-----5:R-:W-:Y:S01]  /*3a80*/  FMUL R4, R106, R89 ;  /* 0x000000596a047220 */ /* 0x020fe20000400000 */
[----:B------:R-:W-:Y:S01]  /*3a90*/  @P4 IMAD.MOV.U32 R5, RZ, RZ, R63 ;  /* 0x000000ffff054224 */ /* 0x000fe200078e003f */
[----:B------:R-:W-:Y:S02]  /*3aa0*/  BSSY B1, `(.L_x_100) ;  /* 0x0000008000017945 */ /* 0x000fe40003800000 */
[----:B------:R-:W-:Y:S01]  /*3ab0*/  FFMA R29, R29, R88, R4 ;  /* 0x000000581d1d7223 */ /* 0x000fe20000000004 */
[----:B------:R-:W-:-:S05]  /*3ac0*/  @P4 IMAD.MOV.U32 R4, RZ, RZ, R62 ;  /* 0x000000ffff044224 */ /* 0x000fca00078e003e */
[----:B------:R2:W-:Y:S01]  /*3ad0*/  @P4 STG.E desc[UR36][R4.64+0x24], R29 ;  /* 0x0000241d04004986 */ /* 0x0005e2000c101924 */
[----:B------:R-:W-:-:S04]  /*3ae0*/  ISETP.NE.AND P4, PT, R107, RZ, PT ;  /* 0x000000ff6b00720c */ /* 0x000fc80003f85270 */
[----:B------:R-:W-:-:S13]  /*3af0*/  ISETP.GT.AND P4, PT, R3, 0x88, P4 ;  /* 0x000000880300780c */ /* 0x000fda0002784270 */
[----:B--2---:R-:W-:Y:S05]  /*3b00*/  @!P4 BRA `(.L_x_101) ;  /* 0x000000000004c947 */ /* 0x004fea0003800000 */
[----:B------:R2:W5:Y:S02]  /*3b10*/  LDG.E.LTC128B R106, desc[UR36][R56.64+0x20] ;  /* 0x00002024386a7981 */ /* 0x000564000c1e1920 */
.L_x_101:
[----:B------:R-:W-:Y:S05]  /*3b20*/  BSYNC B1 ;  /* 0x0000000000017941 */ /* 0x000fea0003800000 */
.L_x_100:
[----:B-----5:R-:W-:Y:S01]  /*3b30*/  FMUL R5, R106, R89 ;  /* 0x000000596a057220 */ /* 0x020fe20000400000 */
[----:B------:R-:W-:Y:S03]  /*3b40*/  BSSY B1, `(.L_x_102) ;  /* 0x0000006000017945 */ /* 0x000fe60003800000 */
[----:B------:R-:W-:-:S05]  /*3b50*/  FFMA R5, R30, R88, R5 ;  /* 0x000000581e057223 */ /* 0x000fca0000000005 */
[----:B------:R4:W-:Y:S01]  /*3b60*/  @P4 STG.E desc[UR36][R6.64+0x20], R5 ;  /* 0x0000200506004986 */ /* 0x0009e2000c101924 */
[----:B------:R-:W-:-:S13]  /*3b70*/  ISETP.GT.AND P4, PT, R3, 0x88, P6 ;  /* 0x000000880300780c */ /* 0x000fda0003784270 */
[----:B----4-:R-:W-:Y:S05]  /*3b80*/  @!P4 BRA `(.L_x_103) ;  /* 0x000000000004c947 */ /* 0x010fea0003800000 */
[----:B------:R4:W5:Y:S02]  /*3b90*/  LDG.E.LTC128B R106, desc[UR36][R56.64+0x24] ;  /* 0x00002424386a7981 */ /* 0x000964000c1e1920 */
.L_x_103:
[----:B------:R-:W-:Y:S05]  /*3ba0*/  BSYNC B1 ;  /* 0x0000000000017941 */ /* 0x000fea0003800000 */
.L_x_102:
[----:B-----5:R-:W-:Y:S01]  /*3bb0*/  FMUL R4, R106, R89 ;  /* 0x000000596a047220 */ /* 0x020fe20000400000 */
[----:B------:R-:W-:Y:S01]  /*3bc0*/  @P4 IMAD.MOV.U32 R5, RZ, RZ, R7 ;  /* 0x000000ffff054224 */ /* 0x000fe200078e0007 */
[----:B------:R-:W-:Y:S01]  /*3bd0*/  ISETP.NE.AND P6, PT, R108, RZ, PT ;  /* 0x000000ff6c00720c */ /* 0x000fe20003fc5270 */
[----:B------:R-:W-:Y:S01]  /*3be0*/  BSSY B1, `(.L_x_104) ;  /* 0x0000007000017945 */ /* 0x000fe20003800000 */
[----:B------:R-:W-:Y:S01]  /*3bf0*/  FFMA R31, R31, R88, R4 ;  /* 0x000000581f1f7223 */ /* 0x000fe20000000004 */
[----:B------:R-:W-:-:S05]  /*3c00*/  @P4 IMAD.MOV.U32 R4, RZ, RZ, R6 ;  /* 0x000000ffff044224 */ /* 0x000fca00078e0006 */
[----:B------:R0:W-:Y:S01]  /*3c10*/  @P4 STG.E desc[UR36][R4.64+0x24], R31 ;  /* 0x0000241f04004986 */ /* 0x0001e2000c101924 */
[----:B------:R-:W-:-:S13]  /*3c20*/  ISETP.GT.AND P4, PT, R3, 0x80, P6 ;  /* 0x000000800300780c */ /* 0x000fda0003784270 */
[----:B0-----:R-:W-:Y:S05]  /*3c30*/  @!P4 BRA `(.L_x_105) ;  /* 0x000000000004c947 */ /* 0x001fea0003800000 */
[----:B------:R0:W5:Y:S02]  /*3c40*/  LDG.E.LTC128B R106, desc[UR36][R10.64+0x40] ;  /* 0x000040240a6a7981 */ /* 0x000164000c1e1920 */
.L_x_105:
[----:B------:R-:W-:Y:S05]  /*3c50*/  BSYNC B1 ;  /* 0x0000000000017941 */ /* 0x000fea0003800000 */
.L_x_104:
        /* <DEDUP_REMOVED lines=10> */
.L_x_107:
[----:B------:R-:W-:Y:S05]  /*3d00*/  BSYNC B1 ;  /* 0x0000000000017941 */ /* 0x000fea0003800000 */
.L_x_106:
[----:B-----5:R-:W-:Y:S01]  /*3d10*/  FMUL R4, R106, R89 ;  /* 0x000000596a047220 */ /* 0x020fe20000400000 */
[----:B------:R-:W-:Y:S01]  /*3d20*/  @P4 MOV R5, R63 ;  /* 0x0000003f00054202 */ /* 0x000fe20000000f00 */
[----:B------:R-:W-:Y:S02]  /*3d30*/  BSSY B1, `(.L_x_108) ;  /* 0x0000008000017945 */ /* 0x000fe40003800000 */
[----:B------:R-:W-:Y:S01]  /*3d40*/  FFMA R33, R33, R88, R4 ;  /* 0x0000005821217223 */ /* 0x000fe20000000004 */
[----:B------:R-:W-:-:S05]  /*3d50*/  @P4 IMAD.MOV.U32 R4, RZ, RZ, R62 ;  /* 0x000000ffff044224 */ /* 0x000fca00078e003e */
[----:B------:R0:W-:Y:S01]  /*3d60*/  @P4 STG.E desc[UR36][R4.64+0x44], R33 ;  /* 0x0000442104004986 */ /* 0x0001e2000c101924 */
[----:B------:R-:W-:-:S04]  /*3d70*/  ISETP.NE.AND P4, PT, R108, RZ, PT ;  /* 0x000000ff6c00720c */ /* 0x000fc80003f85270 */
[----:B------:R-:W-:-:S13]  /*3d80*/  ISETP.GT.AND P4, PT, R3, 0x88, P4 ;  /* 0x000000880300780c */ /* 0x000fda0002784270 */
[----:B0-----:R-:W-:Y:S05]  /*3d90*/  @!P4 BRA `(.L_x_109) ;  /* 0x000000000004c947 */ /* 0x001fea0003800000 */
[----:B------:R0:W5:Y:S02]  /*3da0*/  LDG.E.LTC128B R106, desc[UR36][R56.64+0x40] ;  /* 0x00004024386a7981 */ /* 0x000164000c1e1920 */
.L_x_109:
[----:B------:R-:W-:Y:S05]  /*3db0*/  BSYNC B1 ;  /* 0x0000000000017941 */ /* 0x000fea0003800000 */
.L_x_108:
[----:B-----5:R-:W-:Y:S01]  /*3dc0*/  FMUL R5, R106, R89 ;  /* 0x000000596a057220 */ /* 0x020fe20000400000 */
[----:B------:R-:W-:Y:S01]  /*3dd0*/  @P4 IMAD.MOV.U32 R4, RZ, RZ, R6 ;  /* 0x000000ffff044224 */ /* 0x000fe200078e0006 */
[----:B------:R-:W-:Y:S02]  /*3de0*/  BSSY B1, `(.L_x_110) ;  /* 0x0000007000017945 */ /* 0x000fe40003800000 */
[----:B------:R-:W-:Y:S01]  /*3df0*/  FFMA R9, R34, R88, R5 ;  /* 0x0000005822097223 */ /* 0x000fe20000000005 */
[----:B------:R-:W-:-:S05]  /*3e00*/  @P4 IMAD.MOV.U32 R5, RZ, RZ, R7 ;  /* 0x000000ffff054224 */ /* 0x000fca00078e0007 */
[----:B------:R0:W-:Y:S01]  /*3e10*/  @P4 STG.E desc[UR36][R4.64+0x40], R9 ;  /* 0x0000400904004986 */ /* 0x0001e2000c101924 */
[----:B------:R-:W-:-:S13]  /*3e20*/  ISETP.GT.AND P4, PT, R3, 0x88, P6 ;  /* 0x000000880300780c */ /* 0x000fda0003784270 */
[----:B0-----:R-:W-:Y:S05]  /*3e30*/  @!P4 BRA `(.L_x_111) ;  /* 0x000000000004c947 */ /* 0x001fea0003800000 */
[----:B------:R0:W5:Y:S02]  /*3e40*/  LDG.E.LTC128B R106, desc[UR36][R56.64+0x44] ;  /* 0x00004424386a7981 */ /* 0x000164000c1e1920 */
.L_x_111:
[----:B------:R-:W-:Y:S05]  /*3e50*/  BSYNC B1 ;  /* 0x0000000000017941 */ /* 0x000fea0003800000 */
.L_x_110:
        /* <DEDUP_REMOVED lines=10> */
.L_x_113:
[----:B------:R-:W-:Y:S05]  /*3f00*/  BSYNC B1 ;  /* 0x0000000000017941 */ /* 0x000fea0003800000 */
.L_x_112:
        /* <DEDUP_REMOVED lines=10> */
.L_x_115:
[----:B------:R-:W-:Y:S05]  /*3fb0*/  BSYNC B1 ;  /* 0x0000000000017941 */ /* 0x000fea0003800000 */
.L_x_114:
        /* <DEDUP_REMOVED lines=10> */
.L_x_117:
[----:B------:R-:W-:Y:S05]  /*4060*/  BSYNC B1 ;  /* 0x0000000000017941 */ /* 0x000fea0003800000 */
.L_x_116:
[----:B-----5:R-:W-:Y:S01]  /*4070*/  FMUL R5, R106, R89 ;  /* 0x000000596a057220 */ /* 0x020fe20000400000 */
[----:B------:R-:W-:Y:S01]  /*4080*/  @P4 MOV R4, R6 ;  /* 0x0000000600044202 */ /* 0x000fe20000000f00 */
[----:B------:R-:W-:Y:S02]  /*4090*/  BSSY B1, `(.L_x_118) ;  /* 0x0000007000017945 */ /* 0x000fe40003800000 */
[----:B------:R-:W-:Y:S01]  /*40a0*/  FFMA R9, R38, R88, R5 ;  /* 0x0000005826097223 */ /* 0x000fe20000000005 */
[----:B------:R-:W-:-:S05]  /*40b0*/  @P4 IMAD.MOV.U32 R5, RZ, RZ, R7 ;  /* 0x000000ffff054224 */ /* 0x000fca00078e0007 */
[----:B------:R0:W-:Y:S01]  /*40c0*/  @P4 STG.E desc[UR36][R4.64+0x60], R9 ;  /* 0x0000600904004986 */ /* 0x0001e2000c101924 */
[----:B------:R-:W-:-:S13]  /*40d0*/  ISETP.GT.AND P4, PT, R3, 0x88, P6 ;  /* 0x000000880300780c */ /* 0x000fda0003784270 */
[----:B0-----:R-:W-:Y:S05]  /*40e0*/  @!P4 BRA `(.L_x_119) ;  /* 0x000000000004c947 */ /* 0x001fea0003800000 */
[----:B------:R0:W5:Y:S02]  /*40f0*/  LDG.E.LTC128B R106, desc[UR36][R56.64+0x64] ;  /* 0x00006424386a7981 */ /* 0x000164000c1e1920 */
.L_x_119:
[----:B------:R-:W-:Y:S05]  /*4100*/  BSYNC B1 ;  /* 0x0000000000017941 */ /* 0x000fea0003800000 */
.L_x_118:
        /* <DEDUP_REMOVED lines=10> */
.L_x_121:
[----:B------:R-:W-:Y:S05]  /*41b0*/  BSYNC B1 ;  /* 0x0000000000017941 */ /* 0x000fea0003800000 */
.L_x_120:
        /* <DEDUP_REMOVED lines=10> */
.L_x_123:
[----:B------:R-:W-:Y:S05]  /*4260*/  BSYNC B1 ;  /* 0x0000000000017941 */ /* 0x000fea0003800000 */
.L_x_122:
        /* <DEDUP_REMOVED lines=10> */
.L_x_125:
[----:B------:R-:W-:Y:S05]  /*4310*/  BSYNC B1 ;  /* 0x0000000000017941 */ /* 0x000fea0003800000 */
.L_x_124:
[----:B-----5:R-:W-:Y:S01]  /*4320*/  FMUL R5, R106, R89 ;  /* 0x000000596a057220 */ /* 0x020fe20000400000 */
[----:B------:R-:W-:Y:S01]  /*4330*/  @P4 IMAD.MOV.U32 R4, RZ, RZ, R6 ;  /* 0x000000ffff044224 */ /* 0x000fe200078e0006 */
[----:B------:R-:W-:Y:S02]  /*4340*/  BSSY B1, `(.L_x_126) ;  /* 0x0000007000017945 */ /* 0x000fe40003800000 */
[----:B------:R-:W-:Y:S01]  /*4350*/  FFMA R9, R42, R88, R5 ;  /* 0x000000582a097223 */ /* 0x000fe20000000005 */
[----:B------:R-:W-:-:S05]  /*4360*/  @P4 MOV R5, R7 ;  /* 0x0000000700054202 */ /* 0x000fca0000000f00 */
[----:B------:R0:W-:Y:S01]  /*4370*/  @P4 STG.E desc[UR36][R4.64+0x80], R9 ;  /* 0x0000800904004986 */ /* 0x0001e2000c101924 */
[----:B------:R-:W-:-:S13]  /*4380*/  ISETP.GT.AND P4, PT, R3, 0x88, P6 ;  /* 0x000000880300780c */ /* 0x000fda0003784270 */
[----:B0-----:R-:W-:Y:S05]  /*4390*/  @!P4 BRA `(.L_x_127) ;  /* 0x000000000004c947 */ /* 0x001fea0003800000 */
[----:B------:R0:W5:Y:S02]  /*43a0*/  LDG.E.LTC128B R106, desc[UR36][R56.64+0x84] ;  /* 0x00008424386a7981 */ /* 0x000164000c1e1920 */
.L_x_127:
[----:B------:R-:W-:Y:S05]  /*43b0*/  BSYNC B1 ;  /* 0x0000000000017941 */ /* 0x000fea0003800000 */
.L_x_126:
        /* <DEDUP_REMOVED lines=10> */
.L_x_129:
[----:B------:R-:W-:Y:S05]  /*4460*/  BSYNC B1 ;  /* 0x0000000000017941 */ /* 0x000fea0003800000 */
.L_x_128:
        /* <DEDUP_REMOVED lines=9> */
.L_x_131:
[----:B------:R-:W-:Y:S05]  /*4500*/  BSYNC B1 ;  /* 0x0000000000017941 */ /* 0x000fea0003800000 */
.L_x_130:
        /* <DEDUP_REMOVED lines=9> */
.L_x_133:
[----:B------:R-:W-:Y:S05]  /*45a0*/  BSYNC B1 ;  /* 0x0000000000017941 */ /* 0x000fea0003800000 */
.L_x_132:
        /* <DEDUP_REMOVED lines=9> */
.L_x_135:
[----:B------:R-:W-:Y:S05]  /*4640*/  BSYNC B1 ;  /* 0x0000000000017941 */ /* 0x000fea0003800000 */
.L_x_134:
[----:B0----5:R-:W-:Y:S01]  /*4650*/  FMUL R4, R106, R89 ;  /* 0x000000596a047220 */ /* 0x021fe20000400000 */
[----:B------:R-:W-:Y:S01]  /*4660*/  @P5 IMAD.MOV.U32 R5, RZ, RZ, R7 ;  /* 0x000000ffff055224 */ /* 0x000fe200078e0007 */
[----:B------:R-:W-:Y:S01]  /*4670*/  ISETP.GT.AND P4, PT, R3, 0x80, P3 ;  /* 0x000000800300780c */ /* 0x000fe20001f84270 */
[----:B------:R-:W-:Y:S01]  /*4680*/  BSSY B1, `(.L_x_136) ;  /* 0x0000006000017945 */ /* 0x000fe20003800000 */
[----:B------:R-:W-:Y:S01]  /*4690*/  FFMA R47, R47, R88, R4 ;  /* 0x000000582f2f7223 */ /* 0x000fe20000000004 */
[----:B------:R-:W-:-:S05]  /*46a0*/  @P5 MOV R4, R6 ;  /* 0x0000000600045202 */ /* 0x000fca0000000f00 */
[----:B------:R0:W-:Y:S05]  /*46b0*/  @P5 STG.E desc[UR36][R4.64+0xa4], R47 ;  /* 0x0000a42f04005986 */ /* 0x0001ea000c101924 */
[----:B------:R-:W-:Y:S05]  /*46c0*/  @!P4 BRA `(.L_x_137) ;  /* 0x000000000004c947 */ /* 0x000fea0003800000 */
[----:B------:R0:W5:Y:S02]  /*46d0*/  LDG.E.LTC128B R106, desc[UR36][R10.64+0xc0] ;  /* 0x0000c0240a6a7981 */ /* 0x000164000c1e1920 */
.L_x_137:
[----:B------:R-:W-:Y:S05]  /*46e0*/  BSYNC B1 ;  /* 0x0000000000017941 */ /* 0x000fea0003800000 */
.L_x_136:
[----:B0----5:R-:W-:Y:S01]  /*46f0*/  FMUL R5, R106, R89 ;  /* 0x000000596a057220 */ /* 0x021fe20000400000 */
        /* <DEDUP_REMOVED lines=8> */
.L_x_139:
[----:B------:R-:W-:Y:S05]  /*4780*/  BSYNC B1 ;  /* 0x0000000000017941 */ /* 0x000fea0003800000 */
.L_x_138:
        /* <DEDUP_REMOVED lines=9> */
.L_x_141:
[----:B------:R-:W-:Y:S05]  /*4820*/  BSYNC B1 ;  /* 0x0000000000017941 */ /* 0x000fea0003800000 */
.L_x_140:
        /* <DEDUP_REMOVED lines=9> */
.L_x_143:
[----:B------:R-:W-:Y:S05]  /*48c0*/  BSYNC B1 ;  /* 0x0000000000017941 */ /* 0x000fea0003800000 */
.L_x_142:
[----:B0----5:R-:W-:Y:S01]  /*48d0*/  FMUL R4, R106, R89 ;  /* 0x000000596a047220 */ /* 0x021fe20000400000 */
[----:B------:R-:W-:Y:S01]  /*48e0*/  @P2 MOV R5, R7 ;  /* 0x0000000700052202 */ /* 0x000fe20000000f00 */
[----:B------:R-:W-:Y:S01]  /*48f0*/  BSSY B1, `(.L_x_144) ;  /* 0x0000007000017945 */ /* 0x000fe20003800000 */
[----:B------:R-:W-:Y:S01]  /*4900*/  ISETP.GT.AND P3, PT, R3, 0x80, P1 ;  /* 0x000000800300780c */ /* 0x000fe20000f64270 */
[----:B------:R-:W-:Y:S01]  /*4910*/  FFMA R51, R51, R88, R4 ;  /* 0x0000005833337223 */ /* 0x000fe20000000004 */
[----:B------:R-:W-:-:S05]  /*4920*/  @P2 IMAD.MOV.U32 R4, RZ, RZ, R6 ;  /* 0x000000ffff042224 */ /* 0x000fca00078e0006 */
[----:B------:R0:W-:Y:S06]  /*4930*/  @P2 STG.E desc[UR36][R4.64+0xc4], R51 ;  /* 0x0000c43304002986 */ /* 0x0001ec000c101924 */
[----:B------:R-:W-:Y:S05]  /*4940*/  @!P3 BRA `(.L_x_145) ;  /* 0x000000000004b947 */ /* 0x000fea0003800000 */
[----:B------:R0:W5:Y:S02]  /*4950*/  LDG.E.LTC128B R106, desc[UR36][R10.64+0xe0] ;  /* 0x0000e0240a6a7981 */ /* 0x000164000c1e1920 */
.L_x_145:
[----:B------:R-:W-:Y:S05]  /*4960*/  BSYNC B1 ;  /* 0x0000000000017941 */ /* 0x000fea0003800000 */
.L_x_144:
        /* <DEDUP_REMOVED lines=9> */
.L_x_147:
[----:B------:R-:W-:Y:S05]  /*4a00*/  BSYNC B1 ;  /* 0x0000000000017941 */ /* 0x000fea0003800000 */
.L_x_146:
[----:B0----5:R-:W-:Y:S01]  /*4a10*/  FMUL R4, R106, R89 ;  /* 0x000000596a047220 */ /* 0x021fe20000400000 */
[----:B------:R-:W-:Y:S01]  /*4a20*/  ISETP.GT.AND P1, PT, R3, 0x88, P1 ;  /* 0x000000880300780c */ /* 0x000fe20000f24270 */
[----:B------:R-:W-:Y:S02]  /*4a30*/  BSSY B1, `(.L_x_148) ;  /* 0x0000005000017945 */ /* 0x000fe40003800000 */
[----:B------:R-:W-:-:S05]  /*4a40*/  FFMA R53, R53, R88, R4 ;  /* 0x0000005835357223 */ /* 0x000fca0000000004 */
[----:B------:R0:W-:Y:S05]  /*4a50*/  @P2 STG.E desc[UR36][R62.64+0xe4], R53 ;  /* 0x0000e4353e002986 */ /* 0x0001ea000c101924 */
[----:B------:R-:W-:Y:S05]  /*4a60*/  @!P1 BRA `(.L_x_149) ;  /* 0x0000000000049947 */ /* 0x000fea0003800000 */
[----:B------:R0:W5:Y:S02]  /*4a70*/  LDG.E.LTC128B R106, desc[UR36][R56.64+0xe0] ;  /* 0x0000e024386a7981 */ /* 0x000164000c1e1920 */
.L_x_149:
[----:B------:R-:W-:Y:S05]  /*4a80*/  BSYNC B1 ;  /* 0x0000000000017941 */ /* 0x000fea0003800000 */
.L_x_148:
        /* <DEDUP_REMOVED lines=9> */
.L_x_151:
[----:B------:R-:W-:Y:S05]  /*4b20*/  BSYNC B1 ;  /* 0x0000000000017941 */ /* 0x000fea0003800000 */
.L_x_150:
[----:B-----5:R-:W-:-:S04]  /*4b30*/  FMUL R106, R106, R89 ;  /* 0x000000596a6a7220 */ /* 0x020fc80000400000 */
[----:B------:R-:W-:Y:S01]  /*4b40*/  FFMA R55, R55, R88, R106 ;  /* 0x0000005837377223 */ /* 0x000fe2000000006a */
[----:B------:R-:W-:Y:S06]  /*4b50*/  @!P0 BRA `(.L_x_152) ;  /* 0x00000010007c8947 */ /* 0x000fec0003800000 */
[----:B------:R0:W-:Y:S01]  /*4b60*/  STG.E desc[UR36][R6.64+0xe4], R55 ;  /* 0x0000e43706007986 */ /* 0x0001e2000c101924 */
[----:B------:R-:W-:Y:S05]  /*4b70*/  BRA `(.L_x_152) ;  /* 0x0000001000747947 */ /* 0x000fea0003800000 */
.L_x_29:
[----:B------:R-:W-:Y:S01]  /*4b80*/  ULDC.64 UR4, c[0x0][0x5c0] ;  /* 0x0001700000047ab9 */ /* 0x000fe20000000a00 */
[-C--:B------:R-:W-:Y:S01]  /*4b90*/  FMUL R5, R56, R88.reuse ;  /* 0x0000005838057220 */ /* 0x080fe20000400000 */
[----:B------:R-:W-:Y:S01]  /*4ba0*/  LEA R8, P1, R12, UR4, 0x2 ;  /* 0x000000040c087c11 */ /* 0x000fe2000f8210ff */
[----:B------:R-:W-:Y:S01]  /*4bb0*/  IMAD.SHL.U32 R15, R112, 0x20, RZ ;  /* 0x00000020700f7824 */ /* 0x000fe200078e00ff */
[----:B------:R-:W-:Y:S01]  /*4bc0*/  ISETP.GT.AND P2, PT, R4, 0x1, PT ;  /* 0x000000010400780c */ /* 0x000fe20003f44270 */
[-C--:B------:R-:W-:Y:S01]  /*4bd0*/  FMUL R57, R57, R88.reuse ;  /* 0x0000005839397220 */ /* 0x080fe20000400000 */
[----:B------:R-:W-:Y:S01]  /*4be0*/  LEA.HI.X R9, R12, UR5, R105, 0x2, P1 ;  /* 0x000000050c097c11 */ /* 0x000fe200088f1469 */
[C---:B------:R-:W-:Y:S01]  /*4bf0*/  IMAD.SHL.U32 R23, R112.reuse, 0x200, RZ ;  /* 0x0000020070177824 */ /* 0x040fe200078e00ff */
[----:B------:R-:W-:Y:S01]  /*4c00*/  ISETP.GT.AND P1, PT, R3, RZ, P2 ;  /* 0x000000ff0300720c */ /* 0x000fe20001724270 */
[----:B------:R-:W-:Y:S01]  /*4c10*/  FMUL R59, R59, R88 ;  /* 0x000000583b3b7220 */ /* 0x000fe20000400000 */
[--C-:B------:R-:W-:Y:S01]  /*4c20*/  SHF.L.U64.HI R7, R112, 0x5, R113.reuse ;  /* 0x0000000570077819 */ /* 0x100fe20000010271 */
[----:B------:R0:W-:Y:S01]  /*4c30*/  @P0 STG.E desc[UR36][R8.64], R5 ;  /* 0x0000000508000986 */ /* 0x0001e2000c101924 */
[----:B------:R-:W-:Y:S01]  /*4c40*/  IADD3 R10, P0, R15, R8, RZ ;  /* 0x000000080f0a7210 */ /* 0x000fe20007f1e0ff */
[-C--:B------:R-:W-:Y:S01]  /*4c50*/  FMUL R13, R58, R88.reuse ;  /* 0x000000583a0d7220 */ /* 0x080fe20000400000 */
[----:B------:R-:W-:Y:S01]  /*4c60*/  SHF.L.U64.HI R113, R112, 0x9, R113 ;  /* 0x0000000970717819 */ /* 0x000fe20000010271 */
[-C--:B------:R-:W-:Y:S01]  /*4c70*/  FMUL R61, R61, R88.reuse ;  /* 0x000000583d3d7220 */ /* 0x080fe20000400000 */
[C---:B------:R-:W-:Y:S01]  /*4c80*/  ISETP.GT.AND P5, PT, R4.reuse, 0x8, PT ;  /* 0x000000080400780c */ /* 0x040fe20003fa4270 */
[----:B------:R-:W-:Y:S01]  /*4c90*/  IMAD.X R11, R7, 0x1, R9, P0 ;  /* 0x00000001070b7824 */ /* 0x000fe200000e0609 */
[----:B------:R-:W-:Y:S01]  /*4ca0*/  ISETP.GT.AND P0, PT, R3, 0x8, P2 ;  /* 0x000000080300780c */ /* 0x000fe20001704270 */
[----:B------:R-:W-:Y:S01]  /*4cb0*/  FMUL R63, R63, R88 ;  /* 0x000000583f3f7220 */ /* 0x000fe20000400000 */
[----:B------:R-:W-:Y:S01]  /*4cc0*/  ISETP.GT.AND P4, PT, R4, 0x9, PT ;  /* 0x000000090400780c */ /* 0x000fe20003f84270 */
[----:B------:R-:W-:Y:S01]  /*4cd0*/  @P1 STG.E desc[UR36][R8.64+0x4], R57 ;  /* 0x0000043908001986 */ /* 0x000fe2000c101924 */
[----:B------:R-:W-:Y:S01]  /*4ce0*/  IADD3 R6, P1, P2, R23, R8, R15 ;  /* 0x0000000817067210 */ /* 0x000fe20007a3e00f */
[-C--:B0-----:R-:W-:Y:S01]  /*4cf0*/  FMUL R5, R60, R88.reuse ;  /* 0x000000583c057220 */ /* 0x081fe20000400000 */
[----:B------:R-:W-:Y:S01]  /*4d00*/  ISETP.GT.AND P3, PT, R3, 0x8, P6 ;  /* 0x000000080300780c */ /* 0x000fe20003764270 */
[-C--:B------:R-:W-:Y:S01]  /*4d10*/  FMUL R65, R65, R88.reuse ;  /* 0x0000005841417220 */ /* 0x080fe20000400000 */
[----:B------:R-:W-:Y:S01]  /*4d20*/  IADD3.X R7, R113, R9, R7, P1, P2 ;  /* 0x0000000971077210 */ /* 0x000fe20000fe4407 */
[-C--:B------:R-:W-:Y:S01]  /*4d30*/  FMUL R67, R67, R88.reuse ;  /* 0x0000005843437220 */ /* 0x080fe20000400000 */
[----:B------:R-:W-:Y:S01]  /*4d40*/  ISETP.GT.AND P1, PT, R3, RZ, P5 ;  /* 0x000000ff0300720c */ /* 0x000fe20002f24270 */
[-C--:B------:R-:W-:Y:S01]  /*4d50*/  FMUL R69, R69, R88.reuse ;  /* 0x0000005845457220 */ /* 0x080fe20000400000 */
[C---:B------:R-:W-:Y:S01]  /*4d60*/  ISETP.GT.AND P2, PT, R4.reuse, 0x11, PT ;  /* 0x000000110400780c */ /* 0x040fe20003f44270 */
[----:B------:R-:W-:Y:S01]  /*4d70*/  @P0 STG.E desc[UR36][R10.64+0x4], R59 ;  /* 0x0000043b0a000986 */ /* 0x000fe2000c101924 */
[----:B------:R-:W-:Y:S01]  /*4d80*/  ISETP.GT.AND P0, PT, R3, RZ, P4 ;  /* 0x000000ff0300720c */ /* 0x000fe20002704270 */
[-C--:B------:R-:W-:Y:S01]  /*4d90*/  FMUL R71, R71, R88.reuse ;  /* 0x0000005847477220 */ /* 0x080fe20000400000 */
[-C--:B------:R-:W-:Y:S01]  /*4da0*/  FMUL R73, R73, R88.reuse ;  /* 0x0000005849497220 */ /* 0x080fe20000400000 */
[-C--:B------:R-:W-:Y:S01]  /*4db0*/  FMUL R75, R75, R88.reuse ;  /* 0x000000584b4b7220 */ /* 0x080fe20000400000 */
[-C--:B------:R-:W-:Y:S01]  /*4dc0*/  FMUL R77, R77, R88.reuse ;  /* 0x000000584d4d7220 */ /* 0x080fe20000400000 */
[----:B------:R0:W-:Y:S01]  /*4dd0*/  @P3 STG.E desc[UR36][R10.64], R13 ;  /* 0x0000000d0a003986 */ /* 0x0001e2000c101924 */
[C---:B------:R-:W-:Y:S01]  /*4de0*/  ISETP.GT.AND P3, PT, R4.reuse, 0x10, PT ;  /* 0x000000100400780c */ /* 0x040fe20003f64270 */
[-C--:B------:R-:W-:Y:S01]  /*4df0*/  FMUL R79, R79, R88.reuse ;  /* 0x000000584f4f7220 */ /* 0x080fe20000400000 */
[-C--:B------:R-:W-:Y:S01]  /*4e00*/  FMUL R81, R81, R88.reuse ;  /* 0x0000005851517220 */ /* 0x080fe20000400000 */
[----:B------:R1:W-:Y:S01]  /*4e10*/  @P1 STG.E desc[UR36][R8.64+0x20], R5 ;  /* 0x0000200508001986 */ /* 0x0003e2000c101924 */
[----:B------:R-:W-:Y:S01]  /*4e20*/  ISETP.GT.AND P1, PT, R3, 0x8, P5 ;  /* 0x000000080300780c */ /* 0x000fe20002f24270 */
[-C--:B------:R-:W-:Y:S01]  /*4e30*/  FMUL R83, R83, R88.reuse ;  /* 0x0000005853537220 */ /* 0x080fe20000400000 */
[C---:B------:R-:W-:Y:S01]  /*4e40*/  ISETP.GT.AND P5, PT, R4.reuse, 0x28, PT ;  /* 0x000000280400780c */ /* 0x040fe20003fa4270 */
[----:B------:R-:W-:Y:S01]  /*4e50*/  @P0 STG.E desc[UR36][R8.64+0x24], R61 ;  /* 0x0000243d08000986 */ /* 0x000fe2000c101924 */
[----:B------:R-:W-:Y:S01]  /*4e60*/  ISETP.GT.AND P0, PT, R3, 0x8, P4 ;  /* 0x000000080300780c */ /* 0x000fe20002704270 */
[-C--:B------:R-:W-:Y:S01]  /*4e70*/  FMUL R85, R85, R88.reuse ;  /* 0x0000005855557220 */ /* 0x080fe20000400000 */
[----:B------:R-:W-:Y:S01]  /*4e80*/  ISETP.GT.AND P4, PT, R4, 0x30, PT ;  /* 0x000000300400780c */ /* 0x000fe20003f84270 */
[-C--:B0-----:R-:W-:Y:S01]  /*4e90*/  FMUL R13, R62, R88.reuse ;  /* 0x000000583e0d7220 */ /* 0x081fe20000400000 */
[----:B------:R-:W-:Y:S01]  /*4ea0*/  P2R R57, PR, RZ, 0x20 ;  /* 0x00000020ff397803 */ /* 0x000fe20000000000 */
[-C--:B------:R-:W-:Y:S01]  /*4eb0*/  FMUL R87, R87, R88.reuse ;  /* 0x0000005857577220 */ /* 0x080fe20000400000 */
[-C--:B------:R-:W-:Y:S01]  /*4ec0*/  FMUL R25, R25, R88.reuse ;  /* 0x0000005819197220 */ /* 0x080fe20000400000 */
[-C--:B-1----:R-:W-:Y:S01]  /*4ed0*/  FMUL R5, R64, R88.reuse ;  /* 0x0000005840057220 */ /* 0x082fe20000400000 */
[-C--:B------:R-:W-:Y:S01]  /*4ee0*/  FMUL R27, R27, R88.reuse ;  /* 0x000000581b1b7220 */ /* 0x080fe20000400000 */
[----:B------:R0:W-:Y:S01]  /*4ef0*/  @P1 STG.E desc[UR36][R10.64+0x20], R13 ;  /* 0x0000200d0a001986 */ /* 0x0001e2000c101924 */
[----:B------:R-:W-:Y:S01]  /*4f00*/  ISETP.GT.AND P1, PT, R4, 0x19, PT ;  /* 0x000000190400780c */ /* 0x000fe20003f24270 */
[-C--:B------:R-:W-:Y:S01]  /*4f10*/  FMUL R29, R29, R88.reuse ;  /* 0x000000581d1d7220 */ /* 0x080fe20000400000 */
[-C--:B------:R-:W-:Y:S01]  /*4f20*/  FMUL R31, R31, R88.reuse ;  /* 0x000000581f1f7220 */ /* 0x080fe20000400000 */
[----:B------:R-:W-:Y:S01]  /*4f30*/  @P0 STG.E desc[UR36][R10.64+0x24], R63 ;  /* 0x0000243f0a000986 */ /* 0x000fe2000c101924 */
[----:B------:R-:W-:Y:S01]  /*4f40*/  ISETP.GT.AND P0, PT, R3, RZ, P3 ;  /* 0x000000ff0300720c */ /* 0x000fe20001f04270 */
[-C--:B------:R-:W-:Y:S01]  /*4f50*/  FMUL R33, R33, R88.reuse ;  /* 0x0000005821217220 */ /* 0x080fe20000400000 */
[-C--:B------:R-:W-:Y:S01]  /*4f60*/  FMUL R35, R35, R88.reuse ;  /* 0x0000005823237220 */ /* 0x080fe20000400000 */
[-C--:B------:R-:W-:Y:S01]  /*4f70*/  FMUL R37, R37, R88.reuse ;  /* 0x0000005825257220 */ /* 0x080fe20000400000 */
[-C--:B------:R-:W-:Y:S01]  /*4f80*/  FMUL R39, R39, R88.reuse ;  /* 0x0000005827277220 */ /* 0x080fe20000400000 */
[-C--:B------:R-:W-:Y:S01]  /*4f90*/  FMUL R41, R41, R88.reuse ;  /* 0x0000005829297220 */ /* 0x080fe20000400000 */
[-C--:B------:R-:W-:Y:S01]  /*4fa0*/  FMUL R43, R43, R88.reuse ;  /* 0x000000582b2b7220 */ /* 0x080fe20000400000 */
[-C--:B0-----:R-:W-:Y:S01]  /*4fb0*/  FMUL R13, R66, R88.reuse ;  /* 0x00000058420d7220 */ /* 0x081fe20000400000 */
[-C--:B------:R-:W-:Y:S01]  /*4fc0*/  FMUL R45, R45, R88.reuse ;  /* 0x000000582d2d7220 */ /* 0x080fe20000400000 */
[-C--:B------:R-:W-:Y:S01]  /*4fd0*/  FMUL R47, R47, R88.reuse ;  /* 0x000000582f2f7220 */ /* 0x080fe20000400000 */
[-C--:B------:R-:W-:Y:S01]  /*4fe0*/  FMUL R49, R49, R88.reuse ;  /* 0x0000005831317220 */ /* 0x080fe20000400000 */
[-C--:B------:R-:W-:Y:S01]  /*4ff0*/  FMUL R51, R51, R88.reuse ;  /* 0x0000005833337220 */ /* 0x080fe20000400000 */
[-C--:B------:R-:W-:Y:S01]  /*5000*/  FMUL R53, R53, R88.reuse ;  /* 0x0000005835357220 */ /* 0x080fe20000400000 */
[----:B------:R0:W-:Y:S01]  /*5010*/  @P0 STG.E desc[UR36][R8.64+0x40], R5 ;  /* 0x0000400508000986 */ /* 0x0001e2000c101924 */
[----:B------:R-:W-:Y:S01]  /*5020*/  ISETP.GT.AND P0, PT, R3, RZ, P2 ;  /* 0x000000ff0300720c */ /* 0x000fe20001704270 */
[-C--:B------:R-:W-:Y:S01]  /*5030*/  FMUL R55, R55, R88.reuse ;  /* 0x0000005837377220 */ /* 0x080fe20000400000 */
[----:B0-----:R-:W-:-:S11]  /*5040*/  FMUL R5, R68, R88 ;  /* 0x0000005844057220 */ /* 0x001fd60000400000 */
[----:B------:R-:W-:Y:S01]  /*5050*/  @P0 STG.E desc[UR36][R8.64+0x44], R65 ;  /* 0x0000444108000986 */ /* 0x000fe2000c101924 */
[----:B------:R-:W-:Y:S02]  /*5060*/  ISETP.GT.AND P0, PT, R3, 0x8, P3 ;  /* 0x000000080300780c */ /* 0x000fe40001f04270 */
[----:B------:R-:W-:-:S04]  /*5070*/  ISETP.GT.AND P3, PT, R4, 0x29, PT ;  /* 0x000000290400780c */ /* 0x000fc80003f64270 */
[----:B------:R-:W-:-:S07]  /*5080*/  P2R R56, PR, RZ, 0x8 ;  /* 0x00000008ff387803 */ /* 0x000fce0000000000 */
[----:B------:R0:W-:Y:S01]  /*5090*/  @P0 STG.E desc[UR36][R10.64+0x40], R13 ;  /* 0x0000400d0a000986 */ /* 0x0001e2000c101924 */
[----:B------:R-:W-:Y:S02]  /*50a0*/  ISETP.GT.AND P0, PT, R3, 0x8, P2 ;  /* 0x000000080300780c */ /* 0x000fe40001704270 */
[----:B------:R-:W-:Y:S01]  /*50b0*/  ISETP.GT.AND P2, PT, R4, 0x18, PT ;  /* 0x000000180400780c */ /* 0x000fe20003f44270 */
[----:B0-----:R-:W-:-:S10]  /*50c0*/  FMUL R13, R70, R88 ;  /* 0x00000058460d7220 */ /* 0x001fd40000400000 */
[----:B------:R-:W-:Y:S01]  /*50d0*/  @P0 STG.E desc[UR36][R10.64+0x44], R67 ;  /* 0x000044430a000986 */ /* 0x000fe2000c101924 */
[----:B------:R-:W-:-:S13]  /*50e0*/  ISETP.GT.AND P0, PT, R3, RZ, P2 ;  /* 0x000000ff0300720c */ /* 0x000fda0001704270 */
[----:B------:R0:W-:Y:S01]  /*50f0*/  @P0 STG.E desc[UR36][R8.64+0x60], R5 ;  /* 0x0000600508000986 */ /* 0x0001e2000c101924 */
[----:B------:R-:W-:Y:S01]  /*5100*/  ISETP.GT.AND P0, PT, R3, RZ, P1 ;  /* 0x000000ff0300720c */ /* 0x000fe20000f04270 */
[----:B0-----:R-:W-:-:S12]  /*5110*/  FMUL R5, R72, R88 ;  /* 0x0000005848057220 */ /* 0x001fd80000400000 */
[----:B------:R-:W-:Y:S01]  /*5120*/  @P0 STG.E desc[UR36][R8.64+0x64], R69 ;  /* 0x0000644508000986 */ /* 0x000fe2000c101924 */
[----:B------:R-:W-:Y:S02]  /*5130*/  ISETP.GT.AND P0, PT, R3, 0x8, P2 ;  /* 0x000000080300780c */ /* 0x000fe40001704270 */
[----:B------:R-:W-:-:S11]  /*5140*/  ISETP.GT.AND P2, PT, R4, 0x20, PT ;  /* 0x000000200400780c */ /* 0x000fd60003f44270 */
        /* <DEDUP_REMOVED lines=13> */
[----:B------:R-:W-:Y:S01]  /*5220*/  ISETP.GT.AND P0, PT, R3, 0x8, P1 ;  /* 0x000000080300780c */ /* 0x000fe20000f04270 */
[----:B0-----:R-:W-:-:S12]  /*5230*/  FMUL R13, R78, R88 ;  /* 0x000000584e0d7220 */ /* 0x001fd80000400000 */
[----:B------:R-:W-:Y:S01]  /*5240*/  @P0 STG.E desc[UR36][R10.64+0x84], R75 ;  /* 0x0000844b0a000986 */ /* 0x000fe2000c101924 */
[----:B------:R-:W-:-:S13]  /*5250*/  ISETP.GT.AND P0, PT, R3, RZ, P5 ;  /* 0x000000ff0300720c */ /* 0x000fda0002f04270 */
[----:B------:R0:W-:Y:S01]  /*5260*/  @P0 STG.E desc[UR36][R8.64+0xa0], R5 ;  /* 0x0000a00508000986 */ /* 0x0001e2000c101924 */
[----:B------:R-:W-:Y:S01]  /*5270*/  ISETP.GT.AND P0, PT, R3, RZ, P3 ;  /* 0x000000ff0300720c */ /* 0x000fe20001f04270 */
[----:B0-----:R-:W-:-:S12]  /*5280*/  FMUL R5, R80, R88 ;  /* 0x0000005850057220 */ /* 0x001fd80000400000 */
[----:B------:R-:W-:Y:S01]  /*5290*/  @P0 STG.E desc[UR36][R8.64+0xa4], R77 ;  /* 0x0000a44d08000986 */ /* 0x000fe2000c101924 */
[----:B------:R-:W-:-:S13]  /*52a0*/  ISETP.GT.AND P0, PT, R3, 0x8, P5 ;  /* 0x000000080300780c */ /* 0x000fda0002f04270 */
[----:B------:R0:W-:Y:S01]  /*52b0*/  @P0 STG.E desc[UR36][R10.64+0xa0], R13 ;  /* 0x0000a00d0a000986 */ /* 0x0001e2000c101924 */
[C---:B------:R-:W-:Y:S02]  /*52c0*/  ISETP.GT.AND P0, PT, R3.reuse, 0x8, P3 ;  /* 0x000000080300780c */ /* 0x040fe40001f04270 */
[----:B------:R-:W-:Y:S01]  /*52d0*/  ISETP.GT.AND P3, PT, R3, 0x8, P2 ;  /* 0x000000080300780c */ /* 0x000fe20001764270 */
[----:B0-----:R-:W-:-:S10]  /*52e0*/  FMUL R13, R82, R88 ;  /* 0x00000058520d7220 */ /* 0x001fd40000400000 */
[----:B------:R-:W-:Y:S01]  /*52f0*/  @P0 STG.E desc[UR36][R10.64+0xa4], R79 ;  /* 0x0000a44f0a000986 */ /* 0x000fe2000c101924 */
[----:B------:R-:W-:-:S13]  /*5300*/  ISETP.GT.AND P0, PT, R3, RZ, P4 ;  /* 0x000000ff0300720c */ /* 0x000fda0002704270 */
[----:B------:R0:W-:Y:S01]  /*5310*/  @P0 STG.E desc[UR36][R8.64+0xc0], R5 ;  /* 0x0000c00508000986 */ /* 0x0001e2000c101924 */
[----:B------:R-:W-:-:S04]  /*5320*/  ISETP.GT.AND P0, PT, R4, 0x31, PT ;  /* 0x000000310400780c */ /* 0x000fc80003f04270 */
[----:B------:R-:W-:Y:S01]  /*5330*/  ISETP.GT.AND P1, PT, R3, RZ, P0 ;  /* 0x000000ff0300720c */ /* 0x000fe20000724270 */
[----:B0-----:R-:W-:-:S12]  /*5340*/  FMUL R5, R84, R88 ;  /* 0x0000005854057220 */ /* 0x001fd80000400000 */
[----:B------:R-:W-:Y:S01]  /*5350*/  @P1 STG.E desc[UR36][R8.64+0xc4], R81 ;  /* 0x0000c45108001986 */ /* 0x000fe2000c101924 */
[----:B------:R-:W-:-:S13]  /*5360*/  ISETP.GT.AND P1, PT, R3, 0x8, P4 ;  /* 0x000000080300780c */ /* 0x000fda0002724270 */
[----:B------:R0:W-:Y:S01]  /*5370*/  @P1 STG.E desc[UR36][R10.64+0xc0], R13 ;  /* 0x0000c00d0a001986 */ /* 0x0001e2000c101924 */
[----:B------:R-:W-:-:S13]  /*5380*/  ISETP.GT.AND P1, PT, R3, 0x8, P0 ;  /* 0x000000080300780c */ /* 0x000fda0000724270 */
[----:B------:R-:W-:Y:S01]  /*5390*/  @P1 STG.E desc[UR36][R10.64+0xc4], R83 ;  /* 0x0000c4530a001986 */ /* 0x000fe2000c101924 */
[----:B------:R-:W-:-:S05]  /*53a0*/  IADD3 R14, P1, R23, R10, RZ ;  /* 0x0000000a170e7210 */ /* 0x000fca0007f3e0ff */
[----:B------:R-:W-:Y:S01]  /*53b0*/  IMAD.X R15, R113, 0x1, R11, P1 ;  /* 0x00000001710f7824 */ /* 0x000fe200008e060b */
[----:B------:R-:W-:-:S13]  /*53c0*/  ISETP.GT.AND P1, PT, R3, RZ, P2 ;  /* 0x000000ff0300720c */ /* 0x000fda0001724270 */
[----:B------:R1:W-:Y:S01]  /*53d0*/  @P1 STG.E desc[UR36][R8.64+0xe0], R5 ;  /* 0x0000e00508001986 */ /* 0x0003e2000c101924 */
[----:B------:R-:W-:-:S04]  /*53e0*/  IADD3 R20, P1, R23, R10, RZ ;  /* 0x0000000a17147210 */ /* 0x000fc80007f3e0ff */
[----:B------:R-:W-:Y:S02]  /*53f0*/  IADD3.X R21, R113, R11, RZ, P1, !PT ;  /* 0x0000000b71157210 */ /* 0x000fe40000ffe4ff */
[----:B------:R-:W-:Y:S01]  /*5400*/  IADD3 R12, P1, R23, R8, RZ ;  /* 0x00000008170c7210 */ /* 0x000fe20007f3e0ff */
[----:B------:R-:W-:-:S04]  /*5410*/  FMUL R23, R86, R88 ;  /* 0x0000005856177220 */ /* 0x000fc80000400000 */
[----:B0-----:R-:W-:Y:S01]  /*5420*/  IMAD.X R13, R113, 0x1, R9, P1 ;  /* 0x00000001710d7824 */ /* 0x001fe200008e0609 */
[----:B------:R-:W-:Y:S01]  /*5430*/  ISETP.GT.AND P1, PT, R4, 0x39, PT ;  /* 0x000000390400780c */ /* 0x000fe20003f24270 */
[----:B-1----:R-:W-:-:S03]  /*5440*/  FMUL R5, R24, R88 ;  /* 0x0000005818057220 */ /* 0x002fc60000400000 */
[----:B------:R-:W-:-:S13]  /*5450*/  ISETP.GT.AND P5, PT, R3, RZ, P1 ;  /* 0x000000ff0300720c */ /* 0x000fda0000fa4270 */
[----:B------:R-:W-:Y:S01]  /*5460*/  @P5 STG.E desc[UR36][R8.64+0xe4], R85 ;  /* 0x0000e45508005986 */ /* 0x000fe2000c101924 */
[----:B------:R-:W-:-:S03]  /*5470*/  ISETP.GT.AND P5, PT, R4, 0x1, PT ;  /* 0x000000010400780c */ /* 0x000fc60003fa4270 */
[----:B------:R0:W-:Y:S01]  /*5480*/  @P3 STG.E desc[UR36][R10.64+0xe0], R23 ;  /* 0x0000e0170a003986 */ /* 0x0001e2000c101924 */
[C---:B------:R-:W-:Y:S02]  /*5490*/  ISETP.GT.AND P3, PT, R3.reuse, 0x8, P1 ;  /* 0x000000080300780c */ /* 0x040fe40000f64270 */
[----:B------:R-:W-:Y:S01]  /*54a0*/  ISETP.GT.AND P5, PT, R3, 0x80, P5 ;  /* 0x000000800300780c */ /* 0x000fe20002fa4270 */
[----:B0-----:R-:W-:-:S10]  /*54b0*/  FMUL R23, R26, R88 ;  /* 0x000000581a177220 */ /* 0x001fd40000400000 */
[----:B------:R0:W-:Y:S01]  /*54c0*/  @P3 STG.E desc[UR36][R10.64+0xe4], R87 ;  /* 0x0000e4570a003986 */ /* 0x0001e2000c101924 */
[C---:B------:R-:W-:Y:S01]  /*54d0*/  ISETP.GT.AND P3, PT, R3.reuse, 0x80, P6 ;  /* 0x000000800300780c */ /* 0x040fe20003764270 */
[----:B------:R-:W-:Y:S01]  /*54e0*/  @P5 IMAD.MOV.U32 R8, RZ, RZ, R12 ;  /* 0x000000ffff085224 */ /* 0x000fe200078e000c */
[----:B------:R-:W-:Y:S01]  /*54f0*/  ISETP.GT.AND P6, PT, R3, 0x88, P6 ;  /* 0x000000880300780c */ /* 0x000fe200037c4270 */
[----:B------:R-:W-:Y:S02]  /*5500*/  @P5 IMAD.MOV.U32 R9, RZ, RZ, R13 ;  /* 0x000000ffff095224 */ /* 0x000fe400078e000d */
[----:B0-----:R-:W-:-:S08]  /*5510*/  FMUL R11, R30, R88 ;  /* 0x000000581e0b7220 */ /* 0x001fd00000400000 */
[----:B------:R0:W-:Y:S01]  /*5520*/  @P3 STG.E desc[UR36][R12.64], R5 ;  /* 0x000000050c003986 */ /* 0x0001e2000c101924 */
[----:B------:R-:W-:-:S03]  /*5530*/  ISETP.NE.AND P3, PT, R56, RZ, PT ;  /* 0x000000ff3800720c */ /* 0x000fc60003f65270 */
[----:B------:R-:W-:Y:S01]  /*5540*/  @P5 STG.E desc[UR36][R8.64+0x4], R25 ;  /* 0x0000041908005986 */ /* 0x000fe2000c101924 */
[----:B------:R-:W-:-:S03]  /*5550*/  ISETP.NE.AND P5, PT, R57, RZ, PT ;  /* 0x000000ff3900720c */ /* 0x000fc60003fa5270 */
[----:B------:R1:W-:Y:S01]  /*5560*/  @P6 STG.E desc[UR36][R14.64], R23 ;  /* 0x000000170e006986 */ /* 0x0003e2000c101924 */
[----:B------:R-:W-:Y:S01]  /*5570*/  ISETP.GT.AND P6, PT, R4, 0x1, PT ;  /* 0x000000010400780c */ /* 0x000fe20003fc4270 */
[----:B0-----:R-:W-:-:S03]  /*5580*/  FMUL R5, R28, R88 ;  /* 0x000000581c057220 */ /* 0x001fc60000400000 */
[----:B------:R-:W-:Y:S01]  /*5590*/  ISETP.GT.AND P6, PT, R3, 0x88, P6 ;  /* 0x000000880300780c */ /* 0x000fe200037c4270 */
[----:B-1----:R-:W-:-:S12]  /*55a0*/  FMUL R15, R44, R88 ;  /* 0x000000582c0f7220 */ /* 0x002fd80000400000 */
[----:B------:R-:W-:Y:S01]  /*55b0*/  @P6 STG.E desc[UR36][R20.64+0x4], R27 ;  /* 0x0000041b14006986 */ /* 0x000fe2000c101924 */
[----:B------:R-:W-:-:S04]  /*55c0*/  ISETP.GT.AND P6, PT, R4, 0x8, PT ;  /* 0x000000080400780c */ /* 0x000fc80003fc4270 */
[----:B------:R-:W-:-:S13]  /*55d0*/  ISETP.GT.AND P6, PT, R3, 0x80, P6 ;  /* 0x000000800300780c */ /* 0x000fda00037c4270 */
[----:B------:R-:W-:Y:S02]  /*55e0*/  @P6 IMAD.MOV.U32 R8, RZ, RZ, R12 ;  /* 0x000000ffff086224 */ /* 0x000fe400078e000c */
[----:B------:R-:W-:-:S05]  /*55f0*/  @P6 IMAD.MOV.U32 R9, RZ, RZ, R13 ;  /* 0x000000ffff096224 */ /* 0x000fca00078e000d */
[----:B------:R0:W-:Y:S01]  /*5600*/  @P6 STG.E desc[UR36][R8.64+0x20], R5 ;  /* 0x0000200508006986 */ /* 0x0001e2000c101924 */
[----:B------:R-:W-:-:S04]  /*5610*/  ISETP.GT.AND P6, PT, R4, 0x9, PT ;  /* 0x000000090400780c */ /* 0x000fc80003fc4270 */
[----:B------:R-:W-:Y:S01]  /*5620*/  ISETP.GT.AND P6, PT, R3, 0x80, P6 ;  /* 0x000000800300780c */ /* 0x000fe200037c4270 */
[----:B0-----:R-:W-:-:S12]  /*5630*/  FMUL R5, R32, R88 ;  /* 0x0000005820057220 */ /* 0x001fd80000400000 */
[----:B------:R-:W-:Y:S02]  /*5640*/  @P6 IMAD.MOV.U32 R8, RZ, RZ, R12 ;  /* 0x000000ffff086224 */ /* 0x000fe400078e000c */
[----:B------:R-:W-:-:S05]  /*5650*/  @P6 IMAD.MOV.U32 R9, RZ, RZ, R13 ;  /* 0x000000ffff096224 */ /* 0x000fca00078e000d */
[----:B------:R-:W-:Y:S01]  /*5660*/  @P6 STG.E desc[UR36][R8.64+0x24], R29 ;  /* 0x0000241d08006986 */ /* 0x000fe2000c101924 */
[----:B------:R-:W-:-:S04]  /*5670*/  ISETP.GT.AND P6, PT, R4, 0x8, PT ;  /* 0x000000080400780c */ /* 0x000fc80003fc4270 */
[----:B------:R-:W-:-:S13]  /*5680*/  ISETP.GT.AND P6, PT, R3, 0x88, P6 ;  /* 0x000000880300780c */ /* 0x000fda00037c4270 */
[----:B------:R0:W-:Y:S01]  /*5690*/  @P6 STG.E desc[UR36][R6.64+0x20], R11 ;  /* 0x0000200b06006986 */ /* 0x0001e2000c101924 */
[----:B------:R-:W-:-:S04]  /*56a0*/  ISETP.GT.AND P6, PT, R4, 0x9, PT ;  /* 0x000000090400780c */ /* 0x000fc80003fc4270 */
[----:B------:R-:W-:Y:S01]  /*56b0*/  ISETP.GT.AND P6, PT, R3, 0x88, P6 ;  /* 0x000000880300780c */ /* 0x000fe200037c4270 */
[----:B0-----:R-:W-:-:S12]  /*56c0*/  FMUL R11, R34, R88 ;  /* 0x00000058220b7220 */ /* 0x001fd80000400000 */
[----:B------:R-:W-:Y:S01]  /*56d0*/  @P6 STG.E desc[UR36][R6.64+0x24], R31 ;  /* 0x0000241f06006986 */ /* 0x000fe2000c101924 */
[----:B------:R-:W-:-:S04]  /*56e0*/  ISETP.GT.AND P6, PT, R4, 0x10, PT ;  /* 0x000000100400780c */ /* 0x000fc80003fc4270 */
[----:B------:R-:W-:-:S13]  /*56f0*/  ISETP.GT.AND P6, PT, R3, 0x80, P6 ;  /* 0x000000800300780c */ /* 0x000fda00037c4270 */
[----:B------:R-:W-:Y:S01]  /*5700*/  @P6 IMAD.MOV.U32 R8, RZ, RZ, R12 ;  /* 0x000000ffff086224 */ /* 0x000fe200078e000c */
[----:B------:R-:W-:-:S05]  /*5710*/  @P6 MOV R9, R13 ;  /* 0x0000000d00096202 */ /* 0x000fca0000000f00 */
        /* <DEDUP_REMOVED lines=38> */
[----:B------:R-:W-:-:S13]  /*5980*/  ISETP.GT.AND P6, PT, R3, 0x80, P6 ;  /* 0x000000800300780c */ /* 0x000fda00037c4270 */
[----:B0-----:R-:W-:Y:S01]  /*5990*/  @P6 MOV R8, R12 ;  /* 0x0000000c00086202 */ /* 0x001fe20000000f00 */
[----:B------:R-:W-:-:S05]  /*59a0*/  @P6 IMAD.MOV.U32 R9, RZ, RZ, R13 ;  /* 0x000000ffff096224 */ /* 0x000fca00078e000d */
[----:B------:R0:W-:Y:S01]  /*59b0*/  @P6 STG.E desc[UR36][R8.64+0x84], R41 ;  /* 0x0000842908006986 */ /* 0x0001e2000c101924 */
[----:B------:R-:W-:-:S04]  /*59c0*/  ISETP.GT.AND P6, PT, R4, 0x20, PT ;  /* 0x000000200400780c */ /* 0x000fc80003fc4270 */
[----:B------:R-:W-:Y:S01]  /*59d0*/  ISETP.GT.AND P6, PT, R3, 0x88, P6 ;  /* 0x000000880300780c */ /* 0x000fe200037c4270 */
[----:B0-----:R-:W-:-:S12]  /*59e0*/  FMUL R9, R46, R88 ;  /* 0x000000582e097220 */ /* 0x001fd80000400000 */
[----:B------:R0:W-:Y:S01]  /*59f0*/  @P6 STG.E desc[UR36][R6.64+0x80], R11 ;  /* 0x0000800b06006986 */ /* 0x0001e2000c101924 */
[----:B------:R-:W-:-:S04]  /*5a00*/  ISETP.GT.AND P6, PT, R4, 0x21, PT ;  /* 0x000000210400780c */ /* 0x000fc80003fc4270 */
[----:B------:R-:W-:Y:S01]  /*5a10*/  ISETP.GT.AND P6, PT, R3, 0x88, P6 ;  /* 0x000000880300780c */ /* 0x000fe200037c4270 */
[----:B0-----:R-:W-:-:S12]  /*5a20*/  FMUL R11, R48, R88 ;  /* 0x00000058300b7220 */ /* 0x001fd80000400000 */
[----:B------:R-:W-:Y:S02]  /*5a30*/  @P6 IMAD.MOV.U32 R4, RZ, RZ, R6 ;  /* 0x000000ffff046224 */ /* 0x000fe400078e0006 */
[----:B------:R-:W-:-:S05]  /*5a40*/  @P6 IMAD.MOV.U32 R5, RZ, RZ, R7 ;  /* 0x000000ffff056224 */ /* 0x000fca00078e0007 */
[----:B------:R0:W-:Y:S01]  /*5a50*/  @P6 STG.E desc[UR36][R4.64+0x84], R43 ;  /* 0x0000842b04006986 */ /* 0x0001e2000c101924 */
[C---:B------:R-:W-:Y:S02]  /*5a60*/  ISETP.GT.AND P6, PT, R3.reuse, 0x80, P5 ;  /* 0x000000800300780c */ /* 0x040fe40002fc4270 */
[----:B------:R-:W-:-:S11]  /*5a70*/  ISETP.GT.AND P5, PT, R3, 0x88, P5 ;  /* 0x000000880300780c */ /* 0x000fd60002fa4270 */
[----:B0-----:R-:W-:Y:S02]  /*5a80*/  @P6 IMAD.MOV.U32 R4, RZ, RZ, R12 ;  /* 0x000000ffff046224 */ /* 0x001fe400078e000c */
[----:B------:R-:W-:-:S05]  /*5a90*/  @P6 IMAD.MOV.U32 R5, RZ, RZ, R13 ;  /* 0x000000ffff056224 */ /* 0x000fca00078e000d */
[----:B------:R0:W-:Y:S01]  /*5aa0*/  @P6 STG.E desc[UR36][R4.64+0xa0], R15 ;  /* 0x0000a00f04006986 */ /* 0x0001e2000c101924 */
[C---:B------:R-:W-:Y:S02]  /*5ab0*/  ISETP.GT.AND P6, PT, R3.reuse, 0x80, P3 ;  /* 0x000000800300780c */ /* 0x040fe40001fc4270 */
[----:B------:R-:W-:-:S11]  /*5ac0*/  ISETP.GT.AND P3, PT, R3, 0x88, P3 ;  /* 0x000000880300780c */ /* 0x000fd60001f64270 */
[----:B0-----:R-:W-:Y:S02]  /*5ad0*/  @P6 IMAD.MOV.U32 R4, RZ, RZ, R12 ;  /* 0x000000ffff046224 */ /* 0x001fe400078e000c */
[----:B------:R-:W-:-:S05]  /*5ae0*/  @P6 IMAD.MOV.U32 R5, RZ, RZ, R13 ;  /* 0x000000ffff056224 */ /* 0x000fca00078e000d */
[----:B------:R0:W-:Y:S02]  /*5af0*/  @P6 STG.E desc[UR36][R4.64+0xa4], R45 ;  /* 0x0000a42d04006986 */ /* 0x0001e4000c101924 */
[----:B0-----:R-:W-:Y:S01]  /*5b00*/  @P5 IMAD.MOV.U32 R4, RZ, RZ, R6 ;  /* 0x000000ffff045224 */ /* 0x001fe200078e0006 */
[----:B------:R-:W-:-:S05]  /*5b10*/  @P5 MOV R5, R7 ;  /* 0x0000000700055202 */ /* 0x000fca0000000f00 */
[----:B------:R0:W-:Y:S01]  /*5b20*/  @P5 STG.E desc[UR36][R4.64+0xa0], R9 ;  /* 0x0000a00904005986 */ /* 0x0001e2000c101924 */
[C---:B------:R-:W-:Y:S02]  /*5b30*/  ISETP.GT.AND P5, PT, R3.reuse, 0x80, P4 ;  /* 0x000000800300780c */ /* 0x040fe400027a4270 */
[----:B------:R-:W-:Y:S01]  /*5b40*/  ISETP.GT.AND P4, PT, R3, 0x88, P4 ;  /* 0x000000880300780c */ /* 0x000fe20002784270 */
[----:B0-----:R-:W-:Y:S02]  /*5b50*/  @P3 IMAD.MOV.U32 R4, RZ, RZ, R6 ;  /* 0x000000ffff043224 */ /* 0x001fe400078e0006 */
[----:B------:R-:W-:Y:S01]  /*5b60*/  FMUL R9, R52, R88 ;  /* 0x0000005834097220 */ /* 0x000fe20000400000 */
[----:B------:R-:W-:-:S05]  /*5b70*/  @P3 IMAD.MOV.U32 R5, RZ, RZ, R7 ;  /* 0x000000ffff053224 */ /* 0x000fca00078e0007 */
[----:B------:R0:W-:Y:S01]  /*5b80*/  @P3 STG.E desc[UR36][R4.64+0xa4], R47 ;  /* 0x0000a42f04003986 */ /* 0x0001e2000c101924 */
[C---:B------:R-:W-:Y:S02]  /*5b90*/  ISETP.GT.AND P3, PT, R3.reuse, 0x80, P0 ;  /* 0x000000800300780c */ /* 0x040fe40000764270 */
[----:B------:R-:W-:Y:S01]  /*5ba0*/  ISETP.GT.AND P0, PT, R3, 0x88, P0 ;  /* 0x000000880300780c */ /* 0x000fe20000704270 */
[----:B0-----:R-:W-:Y:S02]  /*5bb0*/  @P5 IMAD.MOV.U32 R4, RZ, RZ, R12 ;  /* 0x000000ffff045224 */ /* 0x001fe400078e000c */
[----:B------:R-:W-:-:S05]  /*5bc0*/  @P5 IMAD.MOV.U32 R5, RZ, RZ, R13 ;  /* 0x000000ffff055224 */ /* 0x000fca00078e000d */
        /* <DEDUP_REMOVED lines=9> */
[----:B------:R-:W-:Y:S01]  /*5c60*/  FMUL R3, R50, R88 ;  /* 0x0000005832037220 */ /* 0x000fe20000400000 */
[----:B0-----:R-:W-:Y:S02]  /*5c70*/  @P4 IMAD.MOV.U32 R4, RZ, RZ, R6 ;  /* 0x000000ffff044224 */ /* 0x001fe400078e0006 */
[----:B------:R-:W-:-:S05]  /*5c80*/  @P4 IMAD.MOV.U32 R5, RZ, RZ, R7 ;  /* 0x000000ffff054224 */ /* 0x000fca00078e0007 */
[----:B------:R0:W-:Y:S02]  /*5c90*/  @P4 STG.E desc[UR36][R4.64+0xc0], R3 ;  /* 0x0000c00304004986 */ /* 0x0001e4000c101924 */
[----:B0-----:R-:W-:Y:S01]  /*5ca0*/  @P0 MOV R4, R6 ;  /* 0x0000000600040202 */ /* 0x001fe20000000f00 */
[----:B------:R-:W-:-:S05]  /*5cb0*/  @P0 IMAD.MOV.U32 R5, RZ, RZ, R7 ;  /* 0x000000ffff050224 */ /* 0x000fca00078e0007 */
[----:B------:R0:W-:Y:S02]  /*5cc0*/  @P0 STG.E desc[UR36][R4.64+0xc4], R51 ;  /* 0x0000c43304000986 */ /* 0x0001e4000c101924 */
[----:B0-----:R-:W-:Y:S02]  /*5cd0*/  @P5 IMAD.MOV.U32 R4, RZ, RZ, R12 ;  /* 0x000000ffff045224 */ /* 0x001fe400078e000c */
[----:B------:R-:W-:-:S05]  /*5ce0*/  @P5 IMAD.MOV.U32 R5, RZ, RZ, R13 ;  /* 0x000000ffff055224 */ /* 0x000fca00078e000d */
[----:B------:R0:W-:Y:S04]  /*5cf0*/  @P5 STG.E desc[UR36][R4.64+0xe0], R9 ;  /* 0x0000e00904005986 */ /* 0x0001e8000c101924 */
[----:B------:R1:W-:Y:S01]  /*5d00*/  @P3 STG.E desc[UR36][R12.64+0xe4], R53 ;  /* 0x0000e4350c003986 */ /* 0x0003e2000c101924 */
[----:B0-----:R-:W-:Y:S02]  /*5d10*/  @P2 IMAD.MOV.U32 R4, RZ, RZ, R6 ;  /* 0x000000ffff042224 */ /* 0x001fe400078e0006 */
[----:B------:R-:W-:-:S05]  /*5d20*/  @P2 IMAD.MOV.U32 R5, RZ, RZ, R7 ;  /* 0x000000ffff052224 */ /* 0x000fca00078e0007 */
[----:B------:R1:W-:Y:S04]  /*5d30*/  @P2 STG.E desc[UR36][R4.64+0xe0], R11 ;  /* 0x0000e00b04002986 */ /* 0x0003e8000c101924 */
[----:B------:R1:W-:Y:S02]  /*5d40*/  @P1 STG.E desc[UR36][R6.64+0xe4], R55 ;  /* 0x0000e43706001986 */ /* 0x0003e4000c101924 */
.L_x_152:
[----:B------:R-:W-:Y:S05]  /*5d50*/  BSYNC B0 ;  /* 0x0000000000007941 */ /* 0x000fea0003800000 */
.L_x_28:
[----:B------:R-:W-:Y:S01]  /*5d60*/  ULDC UR4, c[0x0][0xc] ;  /* 0x0000030000047ab9 */ /* 0x000fe20000000800 */
[----:B------:R-:W-:Y:S01]  /*5d70*/  ULDC UR5, c[0x0][0x10] ;  /* 0x0000040000057ab9 */ /* 0x000fe20000000800 */
[----:B------:R-:W2:Y:S01]  /*5d80*/  LDC R3, c[0x0][0x14] ;  /* 0x00000500ff037b82 */ /* 0x000ea20000000800 */
[----:B------:R-:W-:Y:S01]  /*5d90*/  UIMAD.WIDE.U32 UR4, UR4, UR5, URZ ;  /* 0x00000005040472a5 */ /* 0x000fe2000f8e003f */
[----:B------:R-:W-:Y:S02]  /*5da0*/  IMAD.MOV.U32 R90, RZ, RZ, -0x1 ;  /* 0xffffffffff5a7424 */ /* 0x000fe400078e00ff */
[----:B------:R-:W-:-:S03]  /*5db0*/  IMAD.MOV.U32 R23, RZ, RZ, -0x1 ;  /* 0xffffffffff177424 */ /* 0x000fc600078e00ff */
[----:B--2---:R-:W-:-:S04]  /*5dc0*/  IMAD.WIDE.U32 R16, R3, UR4, R16 ;  /* 0x0000000403107c25 */ /* 0x004fc8000f8e0010 */
[----:B------:R-:W-:Y:S01]  /*5dd0*/  IMAD R3, R3, UR5, RZ ;  /* 0x0000000503037c24 */ /* 0x000fe2000f8e02ff */
[----:B------:R-:W-:Y:S02]  /*5de0*/  ULDC.64 UR4, c[0x0][0x650] ;  /* 0x0001940000047ab9 */ /* 0x000fe40000000a00 */
[----:B------:R-:W-:Y:S01]  /*5df0*/  ISETP.GE.U32.AND P0, PT, R16, UR4, PT ;  /* 0x0000000410007c0c */ /* 0x000fe2000bf06070 */
[--C-:B------:R-:W-:Y:S01]  /*5e00*/  IMAD.IADD R17, R17, 0x1, R3.reuse ;  /* 0x0000000111117824 */ /* 0x100fe200078e0203 */
[----:B------:R-:W-:-:S04]  /*5e10*/  PRMT R3, RZ, 0x7610, R3 ;  /* 0x00007610ff037816 */ /* 0x000fc80000000003 */
[----:B------:R-:W-:-:S13]  /*5e20*/  ISETP.GE.U32.AND.EX P0, PT, R17, UR5, PT, P0 ;  /* 0x0000000511007c0c */ /* 0x000fda000bf06100 */
[----:B------:R-:W-:Y:S05]  /*5e30*/  @P0 BRA `(.L_x_153) ;  /* 0x0000000400640947 */ /* 0x000fea0003800000 */
[----:B-1-3--:R-:W1:Y:S01]  /*5e40*/  S2R R12, SR_CTAID.X ;  /* 0x00000000000c7919 */ /* 0x00ae620000002500 */
[----:B------:R-:W2:Y:S01]  /*5e50*/  LDC.64 R10, c[0x0][0x628] ;  /* 0x00018a00ff0a7b82 */ /* 0x000ea20000000a00 */
[----:B------:R-:W-:Y:S01]  /*5e60*/  ULDC UR4, c[0x0][0x150] ;  /* 0x0000540000047ab9 */ /* 0x000fe20000000800 */
[----:B------:R-:W-:Y:S01]  /*5e70*/  MOV R8, R16 ;  /* 0x0000001000087202 */ /* 0x000fe20000000f00 */
[----:B------:R-:W3:Y:S01]  /*5e80*/  S2R R24, SR_CTAID.Y ;  /* 0x0000000000187919 */ /* 0x000ee20000002600 */
[----:B0-----:R-:W-:-:S04]  /*5e90*/  IMAD.MOV.U32 R9, RZ, RZ, R17 ;  /* 0x000000ffff097224 */ /* 0x001fc800078e0011 */
[----:B------:R-:W0:Y:S08]  /*5ea0*/  LDC R21, c[0x0][0x144] ;  /* 0x00005100ff157b82 */ /* 0x000e300000000800 */
[----:B------:R-:W0:Y:S08]  /*5eb0*/  LDC R0, c[0x0][0x630] ;  /* 0x00018c00ff007b82 */ /* 0x000e300000000800 */
[----:B------:R-:W0:Y:S01]  /*5ec0*/  LDC.64 R14, c[0x0][0x620] ;  /* 0x00018800ff0e7b82 */ /* 0x000e220000000a00 */
[----:B--2---:R-:W-:-:S04]  /*5ed0*/  ISETP.NE.U32.AND P0, PT, R10, RZ, PT ;  /* 0x000000ff0a00720c */ /* 0x004fc80003f05070 */
[----:B------:R-:W-:Y:S02]  /*5ee0*/  ISETP.NE.AND.EX P0, PT, R11, RZ, PT, P0 ;  /* 0x000000ff0b00720c */ /* 0x000fe40003f05300 */
[----:B-1----:R-:W-:-:S05]  /*5ef0*/  I2FP.F32.U32 R3, R12 ;  /* 0x0000000c00037245 */ /* 0x002fca0000201000 */
[----:B------:R-:W-:-:S04]  /*5f00*/  FMUL R3, R3, UR4 ;  /* 0x0000000403037c20 */ /* 0x000fc80008400000 */
[----:B------:R1:W2:Y:S02]  /*5f10*/  F2I.U32.TRUNC.NTZ R20, R3 ;  /* 0x0000000300147305 */ /* 0x0002a4000020f000 */
[----:B---3--:R-:W-:Y:S05]  /*5f20*/  @!P0 BRA `(.L_x_154) ;  /* 0x0000000000288947 */ /* 0x008fea0003800000 */
[----:B-1----:R-:W1:Y:S02]  /*5f30*/  LDC R3, c[0x0][0x634] ;  /* 0x00018d00ff037b82 */ /* 0x002e640000000800 */
[----:B-1----:R-:W-:-:S05]  /*5f40*/  IADD3 R3, P0, R16, R3, RZ ;  /* 0x0000000310037210 */ /* 0x002fca0007f1e0ff */
        /* <DEDUP_REMOVED lines=8> */
.L_x_154:
[----:B------:R-:W3:Y:S01]  /*5fd0*/  LDC.64 R28, c[0x0][0x640] ;  /* 0x00019000ff1c7b82 */ /* 0x000ee20000000a00 */
[-CC-:B0-----:R-:W-:Y:S01]  /*5fe0*/  SHF.R.U64 R23, R8, R0.reuse, R9.reuse ;  /* 0x0000000008177219 */ /* 0x181fe20000001209 */
[----:B--2---:R-:W-:Y:S01]  /*5ff0*/  IMAD.MOV R20, RZ, RZ, -R20 ;  /* 0x000000ffff147224 */ /* 0x004fe200078e0a14 */
[----:B------:R-:W-:Y:S01]  /*6000*/  SHF.R.U32.HI R0, RZ, R0, R9 ;  /* 0x00000000ff007219 */ /* 0x000fe20000011609 */
[----:B------:R-:W-:Y:S01]  /*6010*/  ULDC UR4, c[0x0][0x154] ;  /* 0x0000550000047ab9 */ /* 0x000fe20000000800 */
[----:B-1----:R-:W-:Y:S01]  /*6020*/  IADD3 R3, P0, RZ, -R23, RZ ;  /* 0x80000017ff037210 */ /* 0x002fe20007f1e0ff */
[----:B------:R-:W-:Y:S01]  /*6030*/  IMAD R21, R21, R20, R12 ;  /* 0x0000001415157224 */ /* 0x000fe200078e020c */
[----:B------:R-:W-:Y:S01]  /*6040*/  MOV R7, 0x1 ;  /* 0x0000000100077802 */ /* 0x000fe20000000f00 */
[----:B------:R-:W0:Y:S02]  /*6050*/  LDC R6, c[0x0][0x618] ;  /* 0x00018600ff067b82 */ /* 0x000e240000000800 */
[----:B------:R-:W-:-:S04]  /*6060*/  IMAD.X R5, RZ, RZ, ~R0, P0 ;  /* 0x000000ffff057224 */ /* 0x000fc800000e0e00 */
[-C--:B------:R-:W-:Y:S02]  /*6070*/  IMAD R0, R5, R14.reuse, RZ ;  /* 0x0000000e05007224 */ /* 0x080fe400078e02ff */
[----:B------:R-:W1:Y:S01]  /*6080*/  LDC R8, c[0x0][0x608] ;  /* 0x00018200ff087b82 */ /* 0x000e620000000800 */
[----:B------:R-:W-:-:S04]  /*6090*/  IMAD.WIDE.U32 R4, R3, R14, R16 ;  /* 0x0000000e03047225 */ /* 0x000fc800078e0010 */
[----:B------:R-:W-:Y:S01]  /*60a0*/  IMAD R3, R3, R15, R0 ;  /* 0x0000000f03037224 */ /* 0x000fe200078e0200 */
[----:B------:R-:W-:Y:S02]  /*60b0*/  I2FP.F32.U32 R0, R24 ;  /* 0x0000001800007245 */ /* 0x000fe40000201000 */
[----:B------:R-:W2:Y:S01]  /*60c0*/  LDC R26, c[0x0][0x658] ;  /* 0x00019600ff1a7b82 */ /* 0x000ea20000000800 */
[----:B------:R-:W-:Y:S01]  /*60d0*/  IMAD.IADD R3, R5, 0x1, R3 ;  /* 0x0000000105037824 */ /* 0x000fe200078e0203 */
[----:B---3--:R-:W-:Y:S01]  /*60e0*/  ISETP.NE.U32.AND P0, PT, R28, RZ, PT ;  /* 0x000000ff1c00720c */ /* 0x008fe20003f05070 */
[----:B------:R-:W-:Y:S01]  /*60f0*/  FMUL R0, R0, UR4 ;  /* 0x0000000400007c20 */ /* 0x000fe20008400000 */
[----:B------:R-:W-:Y:S02]  /*6100*/  IMAD.MOV.U32 R5, RZ, RZ, -0x1 ;  /* 0xffffffffff057424 */ /* 0x000fe400078e00ff */
[----:B------:R-:W-:Y:S01]  /*6110*/  ISETP.NE.AND.EX P0, PT, R29, RZ, PT, P0 ;  /* 0x000000ff1d00720c */ /* 0x000fe20003f05300 */
[----:B------:R3:W2:Y:S01]  /*6120*/  F2I.U32.TRUNC.NTZ R13, R0 ;  /* 0x00000000000d7305 */ /* 0x0006a2000020f000 */
[----:B------:R-:W3:Y:S01]  /*6130*/  LDC R15, c[0x0][0x148] ;  /* 0x00005200ff0f7b82 */ /* 0x000ee20000000800 */
[----:B0-----:R-:W-:-:S02]  /*6140*/  SHF.R.U64 R12, R4, R6, R3 ;  /* 0x00000006040c7219 */ /* 0x001fc40000001203 */
[----:B------:R-:W-:-:S05]  /*6150*/  SHF.R.U32.HI R3, RZ, R6, R3 ;  /* 0x00000006ff037219 */ /* 0x000fca0000011603 */
[----:B------:R-:W0:Y:S01]  /*6160*/  LDC R20, c[0x0][0x600] ;  /* 0x00018000ff147b82 */ /* 0x000e220000000800 */
[-CC-:B-1----:R-:W-:Y:S02]  /*6170*/  SHF.R.U64 R10, R12, R8.reuse, R3.reuse ;  /* 0x000000080c0a7219 */ /* 0x182fe40000001203 */
[----:B------:R-:W-:-:S05]  /*6180*/  SHF.R.U32.HI R3, RZ, R8, R3 ;  /* 0x00000008ff037219 */ /* 0x000fca0000011603 */
[----:B------:R-:W1:Y:S01]  /*6190*/  LDC R27, c[0x0][0x648] ;  /* 0x00019200ff1b7b82 */ /* 0x000e620000000800 */
[-C--:B--2---:R-:W-:Y:S02]  /*61a0*/  SHF.L.U32 R4, R5, R26.reuse, RZ ;  /* 0x0000001a05047219 */ /* 0x084fe400000006ff */
[-CC-:B------:R-:W-:Y:S02]  /*61b0*/  SHF.R.U64 R14, R10, R26.reuse, R3.reuse ;  /* 0x0000001a0a0e7219 */ /* 0x180fe40000001203 */
[----:B------:R-:W-:Y:S02]  /*61c0*/  SHF.R.U32.HI R5, RZ, R26, R3 ;  /* 0x0000001aff057219 */ /* 0x000fe40000011603 */
[----:B------:R-:W-:Y:S01]  /*61d0*/  LOP3.LUT R25, RZ, R4, RZ, 0x33, !PT ;  /* 0x00000004ff197212 */ /* 0x000fe200078e33ff */
[----:B------:R-:W2:Y:S01]  /*61e0*/  LDC R30, c[0x0][0x638] ;  /* 0x00018e00ff1e7b82 */ /* 0x000ea20000000800 */
[----:B------:R-:W-:Y:S01]  /*61f0*/  SHF.L.U32 R26, R7, R26, RZ ;  /* 0x0000001a071a7219 */ /* 0x000fe200000006ff */
[----:B------:R-:W-:-:S06]  /*6200*/  IMAD.MOV.U32 R4, RZ, RZ, R14 ;  /* 0x000000ffff047224 */ /* 0x000fcc00078e000e */
[----:B------:R-:W0:Y:S01]  /*6210*/  LDC R31, c[0x0][0x610] ;  /* 0x00018400ff1f7b82 */ /* 0x000e220000000800 */
[----:B------:R-:W-:Y:S05]  /*6220*/  @!P0 BRA `(.L_x_155) ;  /* 0x0000000000288947 */ /* 0x000fea0003800000 */
[----:B------:R-:W4:Y:S02]  /*6230*/  LDC R3, c[0x0][0x64c] ;  /* 0x00019300ff037b82 */ /* 0x000f240000000800 */
[----:B----4-:R-:W-:-:S05]  /*6240*/  IADD3 R3, P0, R14, R3, RZ ;  /* 0x000000030e037210 */ /* 0x010fca0007f1e0ff */
        /* <DEDUP_REMOVED lines=8> */
.L_x_155:
[----:B------:R-:W-:Y:S01]  /*62d0*/  ISETP.NE.AND P0, PT, R2, 0x1, PT ;  /* 0x000000010200780c */ /* 0x000fe20003f05270 */
[----:B0-----:R-:W-:Y:S01]  /*62e0*/  VIADD R7, R20, 0xffffffff ;  /* 0xffffffff14077836 */ /* 0x001fe20000000000 */
[----:B-1-3--:R-:W-:Y:S01]  /*62f0*/  SHF.R.U64 R0, R4, R27, R5 ;  /* 0x0000001b04007219 */ /* 0x00afe20000001205 */
[----:B------:R-:W-:Y:S01]  /*6300*/  IMAD.MOV R13, RZ, RZ, -R13 ;  /* 0x000000ffff0d7224 */ /* 0x000fe200078e0a0d */
[----:B------:R-:W-:Y:S01]  /*6310*/  LOP3.LUT R5, R10, R25, RZ, 0xc0, !PT ;  /* 0x000000190a057212 */ /* 0x000fe200078ec0ff */
[----:B------:R-:W-:Y:S01]  /*6320*/  IMAD.MOV.U32 R4, RZ, RZ, 0x1 ;  /* 0x00000001ff047424 */ /* 0x000fe200078e00ff */
[----:B------:R-:W-:Y:S01]  /*6330*/  LOP3.LUT R12, R12, R7, RZ, 0xc0, !PT ;  /* 0x000000070c0c7212 */ /* 0x000fe200078ec0ff */
[----:B------:R-:W-:Y:S02]  /*6340*/  IMAD.MOV R3, RZ, RZ, -R0 ;  /* 0x000000ffff037224 */ /* 0x000fe400078e0a00 */
[----:B------:R-:W-:Y:S02]  /*6350*/  IMAD R0, R26, R0, R5 ;  /* 0x000000001a007224 */ /* 0x000fe400078e0205 */
[----:B--2---:R-:W-:-:S02]  /*6360*/  IMAD R3, R3, R30, R14 ;  /* 0x0000001e03037224 */ /* 0x004fc400078e020e */
[----:B------:R-:W-:Y:S02]  /*6370*/  @P0 IMAD R21, R15, R13, R24 ;  /* 0x0000000d0f150224 */ /* 0x000fe400078e0218 */
[----:B------:R-:W-:Y:S01]  /*6380*/  IMAD R5, R3, R20, R12 ;  /* 0x0000001403057224 */ /* 0x000fe200078e020c */
[----:B------:R-:W-:Y:S01]  /*6390*/  PRMT R3, R4, 0x7610, R3 ;  /* 0x0000761004037816 */ /* 0x000fe20000000003 */
[----:B------:R-:W-:-:S05]  /*63a0*/  IMAD R0, R0, R31, R21 ;  /* 0x0000001f00007224 */ /* 0x000fca00078e0215 */
[----:B------:R-:W-:Y:S02]  /*63b0*/  SEL R90, R5, R0, !P0 ;  /* 0x00000000055a7207 */ /* 0x000fe40004000000 */
[----:B------:R-:W-:-:S07]  /*63c0*/  SEL R0, R0, R5, !P0 ;  /* 0x0000000500007207 */ /* 0x000fce0004000000 */
.L_x_153:
[----:B------:R-:W-:Y:S02]  /*63d0*/  LOP3.LUT P0, RZ, R3, 0xff, RZ, 0xc0, !PT ;  /* 0x000000ff03ff7812 */ /* 0x000fe4000780c0ff */
[----:B------:R-:W-:-:S11]  /*63e0*/  MOV R92, R0 ;  /* 0x00000000005c7202 */ /* 0x000fd60000000f00 */
[----:B------:R-:W-:Y:S05]  /*63f0*/  @P0 BRA `(.L_x_156) ;  /* 0xffffffa800e80947 */ /* 0x000fea000383ffff */
[----:B------:R-:W-:Y:S05]  /*6400*/  EXIT ;  /* 0x000000000000794d */ /* 0x000fea0003800000 */
.L_x_3:
[----:B0-----:R-:W-:Y:S01]  /*6410*/  ULDC.64 UR4, c[0x0][0x650] ;  /* 0x0001940000047ab9 */ /* 0x001fe20000000a00 */
[----:B------:R-:W-:Y:S01]  /*6420*/  PRMT R6, RZ, 0x7610, R6 ;  /* 0x00007610ff067816 */ /* 0x000fe20000000006 */
[----:B------:R-:W-:Y:S01]  /*6430*/  IMAD.MOV.U32 R7, RZ, RZ, -0x1 ;  /* 0xffffffffff077424 */ /* 0x000fe200078e00ff */
[----:B------:R-:W-:Y:S01]  /*6440*/  ISETP.GE.U32.AND P0, PT, R16, UR4, PT ;  /* 0x0000000410007c0c */ /* 0x000fe2000bf06070 */
[----:B------:R-:W-:Y:S02]  /*6450*/  IMAD.MOV.U32 R9, RZ, RZ, -0x1 ;  /* 0xffffffffff097424 */ /* 0x000fe400078e00ff */
[----:B------:R-:W-:Y:S01]  /*6460*/  IMAD.MOV.U32 R8, RZ, RZ, -0x1 ;  /* 0xffffffffff087424 */ /* 0x000fe200078e00ff */
        /* <DEDUP_REMOVED lines=20> */
.L_x_158:
[--C-:B------:R-:W-:Y:S01]  /*65b0*/  SHF.R.U64 R12, R10, R14, R11.reuse ;  /* 0x0000000e0a0c7219 */ /* 0x100fe2000000120b */
[----:B------:R-:W0:Y:S01]  /*65c0*/  LDC R22, c[0x0][0x618] ;  /* 0x00018600ff167b82 */ /* 0x000e220000000800 */
[----:B------:R-:W-:Y:S01]  /*65d0*/  I2FP.F32.U32 R6, R4 ;  /* 0x0000000400067245 */ /* 0x000fe20000201000 */
[----:B------:R-:W-:Y:S01]  /*65e0*/  ULDC UR4, c[0x0][0x150] ;  /* 0x0000540000047ab9 */ /* 0x000fe20000000800 */
[----:B------:R-:W-:Y:S02]  /*65f0*/  SHF.R.U32.HI R5, RZ, R14, R11 ;  /* 0x0000000eff057219 */ /* 0x000fe4000001160b */
[----:B------:R-:W-:Y:S01]  /*6600*/  IADD3 R9, P0, RZ, -R12, RZ ;  /* 0x8000000cff097210 */ /* 0x000fe20007f1e0ff */
[----:B------:R-:W-:Y:S01]  /*6610*/  FMUL R11, R6, UR4 ;  /* 0x00000004060b7c20 */ /* 0x000fe20008400000 */
[----:B------:R-:W-:Y:S01]  /*6620*/  ULDC UR4, c[0x0][0x154] ;  /* 0x0000550000047ab9 */ /* 0x000fe20000000800 */
[----:B------:R-:W1:Y:S01]  /*6630*/  LDC.64 R24, c[0x0][0x640] ;  /* 0x00019000ff187b82 */ /* 0x000e620000000a00 */
[----:B------:R-:W-:Y:S01]  /*6640*/  IADD3.X R5, RZ, ~R5, RZ, P0, !PT ;  /* 0x80000005ff057210 */ /* 0x000fe200007fe4ff */
[----:B------:R-:W-:-:S02]  /*6650*/  IMAD.WIDE.U32 R6, R9, R20, R16 ;  /* 0x0000001409067225 */ /* 0x000fc400078e0010 */
[----:B------:R-:W2:Y:S02]  /*6660*/  F2I.U32.TRUNC.NTZ R11, R11 ;  /* 0x0000000b000b7305 */ /* 0x000ea4000020f000 */
[----:B------:R-:W-:Y:S02]  /*6670*/  IMAD R8, R5, R20, RZ ;  /* 0x0000001405087224 */ /* 0x000fe400078e02ff */
[----:B------:R-:W3:Y:S02]  /*6680*/  LDC R13, c[0x0][0x144] ;  /* 0x00005100ff0d7b82 */ /* 0x000ee40000000800 */
[----:B------:R-:W-:Y:S02]  /*6690*/  IMAD R5, R9, R21, R8 ;  /* 0x0000001509057224 */ /* 0x000fe400078e0208 */
[----:B------:R-:W-:Y:S02]  /*66a0*/  IMAD.MOV.U32 R8, RZ, RZ, -0x1 ;  /* 0xffffffffff087424 */ /* 0x000fe400078e00ff */
[----:B------:R-:W-:Y:S01]  /*66b0*/  IMAD.IADD R5, R7, 0x1, R5 ;  /* 0x0000000107057824 */ /* 0x000fe200078e0205 */
[----:B------:R-:W-:Y:S01]  /*66c0*/  I2FP.F32.U32 R7, R3 ;  /* 0x0000000300077245 */ /* 0x000fe20000201000 */
[----:B------:R-:W4:Y:S03]  /*66d0*/  LDC R14, c[0x0][0x608] ;  /* 0x00018200ff0e7b82 */ /* 0x000f260000000800 */
[-C--:B0-----:R-:W-:Y:S01]  /*66e0*/  SHF.R.U64 R10, R6, R22.reuse, R5 ;  /* 0x00000016060a7219 */ /* 0x081fe20000001205 */
[----:B--2---:R-:W-:Y:S01]  /*66f0*/  IMAD.MOV R6, RZ, RZ, -R11 ;  /* 0x000000ffff067224 */ /* 0x004fe200078e0a0b */
[----:B------:R-:W-:Y:S01]  /*6700*/  SHF.R.U32.HI R5, RZ, R22, R5 ;  /* 0x00000016ff057219 */ /* 0x000fe20000011605 */
[----:B------:R-:W-:-:S02]  /*6710*/  FMUL R7, R7, UR4 ;  /* 0x0000000407077c20 */ /* 0x000fc40008400000 */
[----:B------:R-:W0:Y:S01]  /*6720*/  LDC R9, c[0x0][0x658] ;  /* 0x00019600ff097b82 */ /* 0x000e220000000800 */
[----:B-1----:R-:W-:-:S04]  /*6730*/  ISETP.NE.U32.AND P0, PT, R24, RZ, PT ;  /* 0x000000ff1800720c */ /* 0x002fc80003f05070 */
[----:B------:R-:W-:-:S03]  /*6740*/  ISETP.NE.AND.EX P0, PT, R25, RZ, PT, P0 ;  /* 0x000000ff1900720c */ /* 0x000fc60003f05300 */
[----:B------:R-:W1:Y:S01]  /*6750*/  LDC R20, c[0x0][0x148] ;  /* 0x00005200ff147b82 */ /* 0x000e620000000800 */
[----:B---3--:R-:W-:Y:S02]  /*6760*/  IMAD R23, R13, R6, R4 ;  /* 0x000000060d177224 */ /* 0x008fe400078e0204 */
[----:B------:R-:W-:-:S05]  /*6770*/  IMAD.MOV.U32 R6, RZ, RZ, 0x1 ;  /* 0x00000001ff067424 */ /* 0x000fca00078e00ff */
[----:B------:R-:W2:Y:S01]  /*6780*/  LDC R21, c[0x0][0x600] ;  /* 0x00018000ff157b82 */ /* 0x000ea20000000800 */
[-CC-:B----4-:R-:W-:Y:S02]  /*6790*/  SHF.R.U64 R13, R10, R14.reuse, R5.reuse ;  /* 0x0000000e0a0d7219 */ /* 0x190fe40000001205 */
[----:B------:R-:W-:Y:S02]  /*67a0*/  SHF.R.U32.HI R4, RZ, R14, R5 ;  /* 0x0000000eff047219 */ /* 0x000fe40000011605 */
[----:B------:R3:W4:Y:S03]  /*67b0*/  F2I.U32.TRUNC.NTZ R14, R7 ;  /* 0x00000007000e7305 */ /* 0x000726000020f000 */
[----:B------:R-:W1:Y:S01]  /*67c0*/  LDC R26, c[0x0][0x648] ;  /* 0x00019200ff1a7b82 */ /* 0x000e620000000800 */
[-C--:B0-----:R-:W-:Y:S02]  /*67d0*/  SHF.R.U64 R15, R13, R9.reuse, R4 ;  /* 0x000000090d0f7219 */ /* 0x081fe40000001204 */
[----:B------:R-:W-:-:S02]  /*67e0*/  SHF.L.U32 R8, R8, R9, RZ ;  /* 0x0000000908087219 */ /* 0x000fc400000006ff */
[-C--:B------:R-:W-:Y:S01]  /*67f0*/  SHF.R.U32.HI R5, RZ, R9.reuse, R4 ;  /* 0x00000009ff057219 */ /* 0x080fe20000011604 */
[----:B------:R-:W-:Y:S01]  /*6800*/  IMAD.MOV.U32 R4, RZ, RZ, R15 ;  /* 0x000000ffff047224 */ /* 0x000fe200078e000f */
[----:B------:R-:W-:Y:S01]  /*6810*/  SHF.L.U32 R22, R6, R9, RZ ;  /* 0x0000000906167219 */ /* 0x000fe200000006ff */
[----:B------:R-:W0:Y:S01]  /*6820*/  LDC R27, c[0x0][0x638] ;  /* 0x00018e00ff1b7b82 */ /* 0x000e220000000800 */
[----:B------:R-:W-:-:S07]  /*6830*/  LOP3.LUT R28, RZ, R8, RZ, 0x33, !PT ;  /* 0x00000008ff1c7212 */ /* 0x000fce00078e33ff */
        /* <DEDUP_REMOVED lines=12> */
.L_x_159:
[----:B------:R-:W-:Y:S01]  /*6900*/  ISETP.NE.AND P0, PT, R2, 0x1, PT ;  /* 0x000000010200780c */ /* 0x000fe20003f05270 */
[----:B--2---:R-:W-:Y:S01]  /*6910*/  VIADD R7, R21, 0xffffffff ;  /* 0xffffffff15077836 */ /* 0x004fe20000000000 */
[----:B-1----:R-:W-:Y:S01]  /*6920*/  SHF.R.U64 R5, R4, R26, R5 ;  /* 0x0000001a04057219 */ /* 0x002fe20000001205 */
[----:B------:R-:W-:Y:S01]  /*6930*/  IMAD.MOV.U32 R8, RZ, RZ, R12 ;  /* 0x000000ffff087224 */ /* 0x000fe200078e000c */
[----:B------:R-:W-:Y:S02]  /*6940*/  IADD3 R14, -R14, RZ, RZ ;  /* 0x000000ff0e0e7210 */ /* 0x000fe40007ffe1ff */
[----:B------:R-:W-:Y:S01]  /*6950*/  LOP3.LUT R4, R13, R28, RZ, 0xc0, !PT ;  /* 0x0000001c0d047212 */ /* 0x000fe200078ec0ff */
[----:B------:R-:W-:Y:S01]  /*6960*/  IMAD.MOV R6, RZ, RZ, -R5 ;  /* 0x000000ffff067224 */ /* 0x000fe200078e0a05 */
[----:B------:R-:W-:-:S03]  /*6970*/  LOP3.LUT R10, R10, R7, RZ, 0xc0, !PT ;  /* 0x000000070a0a7212 */ /* 0x000fc600078ec0ff */
[----:B------:R-:W-:Y:S02]  /*6980*/  IMAD R4, R22, R5, R4 ;  /* 0x0000000516047224 */ /* 0x000fe400078e0204 */
[----:B------:R-:W-:Y:S02]  /*6990*/  @P0 IMAD R23, R20, R14, R3 ;  /* 0x0000000e14170224 */ /* 0x000fe400078e0203 */
[----:B0-----:R-:W-:Y:S02]  /*69a0*/  IMAD R3, R6, R27, R15 ;  /* 0x0000001b06037224 */ /* 0x001fe400078e020f */
[----:B------:R-:W-:Y:S02]  /*69b0*/  IMAD R7, R4, R29, R23 ;  /* 0x0000001d04077224 */ /* 0x000fe400078e0217 */
[----:B------:R-:W-:Y:S02]  /*69c0*/  IMAD R4, R3, R21, R10 ;  /* 0x0000001503047224 */ /* 0x000fe400078e020a */
[----:B------:R-:W-:-:S03]  /*69d0*/  IMAD.MOV.U32 R6, RZ, RZ, 0x1 ;  /* 0x00000001ff067424 */ /* 0x000fc600078e00ff */
[----:B------:R-:W-:Y:S02]  /*69e0*/  SEL R9, R4, R7, !P0 ;  /* 0x0000000704097207 */ /* 0x000fe40004000000 */
[----:B------:R-:W-:-:S07]  /*69f0*/  SEL R7, R7, R4, !P0 ;  /* 0x0000000407077207 */ /* 0x000fce0004000000 */
.L_x_157:
[----:B------:R-:W-:-:S08]  /*6a00*/  NOP ;  /* 0x0000000000007918 */ /* 0x000fd00000000000 */
[----:B------:R-:W0:-:S00]  /*6a10*/  USETMAXREG.DEALLOC.CTAPOOL 0x28 ;  /* 0x00000028000079c8 */ /* 0x000e0000080e0500 */
[----:B0-----:R-:W-:-:S13]  /*6a20*/  ISETP.NE.AND P0, PT, R0, RZ, PT ;  /* 0x000000ff0000720c */ /* 0x001fda0003f05270 */
[----:B------:R-:W-:Y:S05]  /*6a30*/  @P0 EXIT ;  /* 0x000000000000094d */ /* 0x000fea0003800000 */
[----:B------:R-:W-:Y:S01]  /*6a40*/  LOP3.LUT P0, RZ, R6, 0xff, RZ, 0xc0, !PT ;  /* 0x000000ff06ff7812 */ /* 0x000fe2000780c0ff */
[----:B------:R-:W-:Y:S02]  /*6a50*/  IMAD.MOV.U32 R0, RZ, RZ, 0x1 ;  /* 0x00000001ff007424 */ /* 0x000fe400078e00ff */
[----:B------:R-:W-:-:S10]  /*6a60*/  IMAD.MOV.U32 R12, RZ, RZ, RZ ;  /* 0x000000ffff0c7224 */ /* 0x000fd400078e00ff */
[----:B------:R-:W-:Y:S05]  /*6a70*/  @!P0 BRA `(.L_x_160) ;  /* 0x0000000c00388947 */ /* 0x000fea0003800000 */
[----:B------:R-:W0:Y:S01]  /*6a80*/  LDC R0, c[0x0][0x28c] ;  /* 0x0000a300ff007b82 */ /* 0x000e220000000800 */
[----:B------:R-:W-:Y:S01]  /*6a90*/  ULDC UR5, c[0x0][0x600] ;  /* 0x0001800000057ab9 */ /* 0x000fe20000000800 */
[----:B------:R-:W-:Y:S01]  /*6aa0*/  ULDC UR4, c[0x0][0xc] ;  /* 0x0000030000047ab9 */ /* 0x000fe20000000800 */
[----:B------:R-:W-:Y:S01]  /*6ab0*/  UIADD3 UR16, UR5, -0x1, URZ ;  /* 0xffffffff05107890 */ /* 0x000fe2000fffe03f */
[C---:B------:R-:W-:Y:S01]  /*6ac0*/  LOP3.LUT P2, RZ, R18.reuse, 0x7f, RZ, 0xc0, !PT ;  /* 0x0000007f12ff7812 */ /* 0x040fe2000784c0ff */
[----:B------:R-:W-:Y:S01]  /*6ad0*/  ULDC UR6, c[0x0][0x658] ;  /* 0x0001960000067ab9 */ /* 0x000fe20000000800 */
[----:B------:R-:W-:Y:S01]  /*6ae0*/  ULDC UR5, c[0x0][0x10] ;  /* 0x0000040000057ab9 */ /* 0x000fe20000000800 */
[----:B------:R-:W-:Y:S01]  /*6af0*/  UMOV UR7, 0xffffffff ;  /* 0xffffffff00077882 */ /* 0x000fe20000000000 */
[----:B------:R-:W-:Y:S01]  /*6b00*/  UMOV UR8, 0x1 ;  /* 0x0000000100087882 */ /* 0x000fe20000000000 */
[----:B------:R-:W-:Y:S01]  /*6b10*/  UIMAD.WIDE.U32 UR4, UR4, UR5, URZ ;  /* 0x00000005040472a5 */ /* 0x000fe2000f8e003f */
[----:B------:R-:W-:Y:S01]  /*6b20*/  LOP3.LUT P0, RZ, R18, 0x1f, RZ, 0xc0, !PT ;  /* 0x0000001f12ff7812 */ /* 0x000fe2000780c0ff */
[----:B------:R-:W-:Y:S01]  /*6b30*/  USHF.L.U32 UR7, UR7, UR6, URZ ;  /* 0x0000000607077299 */ /* 0x000fe2000800063f */
[----:B------:R-:W-:Y:S01]  /*6b40*/  BSSY B0, `(.L_x_160) ;  /* 0x00000c1000007945 */ /* 0x000fe20003800000 */
[----:B------:R-:W-:Y:S01]  /*6b50*/  USHF.L.U32 UR18, UR8, UR6, URZ ;  /* 0x0000000608127299 */ /* 0x000fe2000800063f */
[----:B------:R-:W-:Y:S01]  /*6b60*/  IMAD.MOV.U32 R13, RZ, RZ, 0x1 ;  /* 0x00000001ff0d7424 */ /* 0x000fe200078e00ff */
[----:B------:R-:W-:Y:S01]  /*6b70*/  LOP3.LUT R11, R19, 0x2, RZ, 0xfc, !PT ;  /* 0x00000002130b7812 */ /* 0x000fe200078efcff */
[----:B------:R-:W-:Y:S01]  /*6b80*/  ULDC UR6, c[0x0][0x14] ;  /* 0x0000050000067ab9 */ /* 0x000fe20000000800 */
[----:B------:R-:W-:Y:S01]  /*6b90*/  PLOP3.LUT P0, PT, P0, P2, PT, 0x8a, 0x0 ;  /* 0x000000000000781c */ /* 0x000fe20000705172 */
[----:B------:R-:W-:Y:S01]  /*6ba0*/  UIMAD.WIDE.U32 UR20, UR4, UR6, URZ ;  /* 0x00000006041472a5 */ /* 0x000fe2000f8e003f */
[----:B------:R-:W-:Y:S01]  /*6bb0*/  IMAD.MOV.U32 R12, RZ, RZ, RZ ;  /* 0x000000ffff0c7224 */ /* 0x000fe200078e00ff */
[----:B------:R-:W-:-:S02]  /*6bc0*/  UIMAD UR13, UR5, UR6, URZ ;  /* 0x00000006050d72a4 */ /* 0x000fc4000f8e023f */
[----:B------:R-:W-:Y:S01]  /*6bd0*/  ULOP3.LUT UR17, URZ, UR7, URZ, 0x33, !UPT ;  /* 0x000000073f117292 */ /* 0x000fe2000f8e333f */
[----:B0-----:R-:W-:Y:S01]  /*6be0*/  VIADD R0, R0, 0x1f ;  /* 0x0000001f00007836 */ /* 0x001fe20000000000 */
[----:B------:R-:W-:Y:S01]  /*6bf0*/  UIADD3 UR13, UR21, UR13, URZ ;  /* 0x0000000d150d7290 */ /* 0x000fe2000fffe03f */
[----:B------:R-:W-:-:S03]  /*6c00*/  ULDC.64 UR22, c[0x0][0x198] ;  /* 0x0000660000167ab9 */ /* 0x000fc60000000a00 */
[----:B------:R-:W-:-:S04]  /*6c10*/  SHF.R.S32.HI R3, RZ, 0x1f, R0 ;  /* 0x0000001fff037819 */ /* 0x000fc80000011400 */
[----:B------:R-:W-:Y:S02]  /*6c20*/  LEA.HI R3, R3, R0, RZ, 0x5 ;  /* 0x0000000003037211 */ /* 0x000fe400078f28ff */
[----:B------:R-:W-:Y:S02]  /*6c30*/  MOV R0, 0x1 ;  /* 0x0000000100007802 */ /* 0x000fe40000000f00 */
[----:B------:R-:W-:-:S05]  /*6c40*/  SHF.R.S32.HI R3, RZ, 0x5, R3 ;  /* 0x00000005ff037819 */ /* 0x000fca0000011403 */
[----:B------:R-:W-:-:S07]  /*6c50*/  VIADD R10, R3, 0x1 ;  /* 0x00000001030a7836 */ /* 0x000fce0000000000 */
.L_x_172:
[----:B------:R-:W-:-:S03]  /*6c60*/  UMOV UR4, 0xffffffff ;  /* 0xffffffff00047882 */ /* 0x000fc60000000000 */
[----:B------:R-:W-:Y:S05]  /*6c70*/  BRA.DIV UR4, `(.L_x_161) ;  /* 0x0000001204107947 */ /* 0x000fea000b800000 */
[----:B------:R-:W-:-:S13]  /*6c80*/  ELECT P6, URZ, PT ;  /* 0x00000000003f782f */ /* 0x000fda00038c0000 */
.L_x_186:
[----:B------:R-:W0:Y:S01]  /*6c90*/  LDC R4, c[0x0][0x28c] ;  /* 0x0000a300ff047b82 */ /* 0x000e220000000800 */
[----:B------:R-:W-:Y:S01]  /*6ca0*/  BSSY B1, `(.L_x_162) ;  /* 0x0000037000017945 */ /* 0x000fe20003800000 */
[----:B0-----:R-:W-:-:S13]  /*6cb0*/  ISETP.LT.OR P6, PT, R4, 0x1, !P6 ;  /* 0x000000010400780c */ /* 0x001fda00077c1670 */
[----:B------:R-:W-:Y:S05]  /*6cc0*/  @P6 BRA `(.L_x_163) ;  /* 0x0000000000d06947 */ /* 0x000fea0003800000 */
[----:B------:R-:W-:Y:S02]  /*6cd0*/  IMAD.SHL.U32 R15, R9, 0x40, RZ ;  /* 0x00000040090f7824 */ /* 0x000fe400078e00ff */
[----:B------:R-:W-:Y:S02]  /*6ce0*/  IMAD.SHL.U32 R18, R7, 0x100, RZ ;  /* 0x0000010007127824 */ /* 0x000fe400078e00ff */
[----:B------:R-:W-:Y:S02]  /*6cf0*/  IMAD.MOV.U32 R20, RZ, RZ, RZ ;  /* 0x000000ffff147224 */ /* 0x000fe400078e00ff */
[----:B------:R-:W-:Y:S02]  /*6d00*/  IMAD.MOV.U32 R4, RZ, RZ, R10 ;  /* 0x000000ffff047224 */ /* 0x000fe400078e000a */
[----:B------:R-:W-:Y:S02]  /*6d10*/  IMAD.MOV.U32 R5, RZ, RZ, R0 ;  /* 0x000000ffff057224 */ /* 0x000fe400078e0000 */
[----:B------:R-:W-:-:S07]  /*6d20*/  IMAD.MOV.U32 R6, RZ, RZ, R12 ;  /* 0x000000ffff067224 */ /* 0x000fce00078e000c */
.L_x_167:
[----:B------:R-:W0:Y:S01]  /*6d30*/  S2R R14, SR_CgaCtaId ;  /* 0x00000000000e7919 */ /* 0x000e220000008800 */
[----:B------:R-:W-:Y:S01]  /*6d40*/  MOV R7, 0x400 ;  /* 0x0000040000077802 */ /* 0x000fe20000000f00 */
[----:B------:R-:W1:Y:S03]  /*6d50*/  @!P2 LDC R9, c[0x0][0x500] ;  /* 0x00014000ff09ab82 */ /* 0x000e660000000800 */
[----:B0-----:R-:W-:Y:S02]  /*6d60*/  LEA R21, R14, R7, 0x18 ;  /* 0x000000070e157211 */ /* 0x001fe400078ec0ff */
[----:B------:R-:W-:Y:S02]  /*6d70*/  SHF.L.U32 R7, R5, 0x1f, RZ ;  /* 0x0000001f05077819 */ /* 0x000fe400000006ff */
[----:B------:R-:W-:-:S04]  /*6d80*/  LEA R14, R6, R21, 0x3 ;  /* 0x00000015060e7211 */ /* 0x000fc800078e18ff */
[----:B------:R-:W0:Y:S02]  /*6d90*/  SYNCS.PHASECHK.TRANS64.TRYWAIT P1, [R14+URZ+0x38], R7 ;  /* 0x000038070e0075a7 */ /* 0x000e24000802017f */
[----:B01----:R-:W-:Y:S05]  /*6da0*/  @!P1 BRA `(.L_x_164) ;  /* 0x0000000c00e49947 */ /* 0x003fea0003800000 */
.L_x_187:
[----:B0-----:R-:W-:Y:S01]  /*6db0*/  PRMT R7, R11, 0x9910, RZ ;  /* 0x000099100b077816 */ /* 0x001fe200000000ff */
[----:B------:R0:W-:Y:S03]  /*6dc0*/  @!P2 SYNCS.ARRIVE.TRANS64 RZ, [R14+URZ], R9 ;  /* 0x000000090effa9a7 */ /* 0x0001e6000800003f */
[----:B------:R-:W-:-:S13]  /*6dd0*/  ISETP.NE.AND P1, PT, R7, 0x2, PT ;  /* 0x000000020700780c */ /* 0x000fda0003f25270 */
[----:B0-----:R-:W-:Y:S05]  /*6de0*/  @P1 BRA `(.L_x_165) ;  /* 0x0000000000041947 */ /* 0x001fea0003800000 */
[----:B------:R-:W-:Y:S01]  /*6df0*/  BPT.TRAP 0x1 ;  /* 0x000000040000795c */ /* 0x000fe20000300000 */
.L_x_165:
[----:B------:R-:W-:Y:S05]  /*6e00*/  @P0 BRA `(.L_x_166) ;  /* 0x0000000000040947 */ /* 0x000fea0003800000 */
[----:B------:R-:W-:Y:S01]  /*6e10*/  BPT.TRAP 0x1 ;  /* 0x000000040000795c */ /* 0x000fe20000300000 */
.L_x_166:
[--C-:B------:R-:W-:Y:S01]  /*6e20*/  IMAD R7, R6, 0x8000, R21.reuse ;  /* 0x0000800006077824 */ /* 0x100fe200078e0215 */
[----:B------:R-:W-:Y:S01]  /*6e30*/  R2UR UR9, R14 ;  /* 0x000000000e0972ca */ /* 0x000fe200000e0000 */
[----:B------:R-:W-:Y:S01]  /*6e40*/  IMAD R21, R6, 0x2000, R21 ;  /* 0x0000200006157824 */ /* 0x000fe200078e0215 */
[----:B------:R-:W-:Y:S01]  /*6e50*/  UIADD3 UR4, UP0, UR22, 0xf0, URZ ;  /* 0x000000f016047890 */ /* 0x000fe2000ff1e03f */
[----:B------:R-:W-:Y:S01]  /*6e60*/  VIADD R4, R4, 0xffffffff ;  /* 0xffffffff04047836 */ /* 0x000fe20000000000 */
[----:B------:R-:W-:Y:S01]  /*6e70*/  R2UR UR5, R7 ;  /* 0x00000000070572ca */ /* 0x000fe200000e0000 */
[----:B------:R-:W-:Y:S01]  /*6e80*/  UIADD3 UR24, UP1, UR22, 0x1f0, URZ ;  /* 0x000001f016187890 */ /* 0x000fe2000ff3e03f */
[----:B------:R-:W-:Y:S01]  /*6e90*/  R2UR UR8, R21 ;  /* 0x00000000150872ca */ /* 0x000fe200000e0000 */
[----:B------:R-:W-:Y:S01]  /*6ea0*/  VIADD R6, R6, 0x1 ;  /* 0x0000000106067836 */ /* 0x000fe20000000000 */
[----:B------:R-:W-:Y:S01]  /*6eb0*/  R2UR UR11, R18 ;  /* 0x00000000120b72ca */ /* 0x000fe200000e0000 */
[----:B------:R-:W-:Y:S01]  /*6ec0*/  UIADD3.X UR25, URZ, UR23, URZ, UP1, !UPT ;  /* 0x000000173f197290 */ /* 0x000fe20008ffe43f */
[----:B------:R-:W-:Y:S01]  /*6ed0*/  R2UR UR10, R20 ;  /* 0x00000000140a72ca */ /* 0x000fe200000e0000 */
[----:B------:R-:W-:Y:S01]  /*6ee0*/  UMOV UR6, 0x0 ;  /* 0x0000000000067882 */ /* 0x000fe20000000000 */
[----:B------:R-:W-:Y:S01]  /*6ef0*/  R2UR UR12, R8 ;  /* 0x00000000080c72ca */ /* 0x000fe200000e0000 */
[----:B------:R-:W-:Y:S01]  /*6f00*/  UMOV UR7, 0x10000000 ;  /* 0x1000000000077882 */ /* 0x000fe20000000000 */
[----:B------:R-:W-:Y:S01]  /*6f10*/  R2UR UR19, R15 ;  /* 0x000000000f1372ca */ /* 0x000fe200000e0000 */
[----:B------:R-:W-:Y:S01]  /*6f20*/  VIADD R20, R20, 0x20 ;  /* 0x0000002014147836 */ /* 0x000fe20000000000 */
[----:B------:R-:W-:Y:S01]  /*6f30*/  ISETP.GT.AND P3, PT, R4, 0x1, PT ;  /* 0x000000010400780c */ /* 0x000fe20003f64270 */
[----:B------:R-:W-:Y:S01]  /*6f40*/  UIADD3 UR14, UR5, 0x180, URZ ;  /* 0x00000180050e7890 */ /* 0x000fe2000fffe03f */
[----:B------:R-:W-:Y:S01]  /*6f50*/  ISETP.NE.AND P1, PT, R6, 0x7, PT ;  /* 0x000000070600780c */ /* 0x000fe20003f25270 */
[----:B------:R-:W-:-:S02]  /*6f60*/  UIADD3.X UR5, URZ, UR23, URZ, UP0, !UPT ;  /* 0x000000173f057290 */ /* 0x000fc400087fe43f */
[----:B------:R-:W-:Y:S01]  /*6f70*/  UIADD3 UR15, UR8, 0x38180, URZ ;  /* 0x00038180080f7890 */ /* 0x000fe2000fffe03f */
[----:B------:R-:W-:Y:S02]  /*6f80*/  SEL R14, RZ, 0x1, P1 ;  /* 0x00000001ff0e7807 */ /* 0x000fe40000800000 */
[----:B------:R-:W-:Y:S01]  /*6f90*/  UMOV UR8, UR14 ;  /* 0x0000000e00087c82 */ /* 0x000fe20008000000 */
[----:B------:R-:W-:Y:S02]  /*6fa0*/  SEL R6, R6, RZ, P1 ;  /* 0x000000ff06067207 */ /* 0x000fe40000800000 */
[----:B------:R-:W-:Y:S01]  /*6fb0*/  LOP3.LUT R5, R5, R14, RZ, 0x3c, !PT ;  /* 0x0000000e05057212 */ /* 0x000fe200078e3cff */
[----:B------:R0:W-:Y:S02]  /*6fc0*/  UTMALDG.3D [UR8], [UR4], desc[UR6] ;  /* 0x00000608040075b4 */ /* 0x0001e40008011000 */
[----:B0-----:R-:W-:Y:S01]  /*6fd0*/  UMOV UR8, UR15 ;  /* 0x0000000f00087c82 */ /* 0x001fe20008000000 */
[----:B------:R-:W-:-:S02]  /*6fe0*/  UMOV UR11, UR19 ;  /* 0x00000013000b7c82 */ /* 0x000fc40008000000 */
[----:B------:R0:W-:Y:S02]  /*6ff0*/  UTMALDG.3D [UR8], [UR24], desc[UR6] ;  /* 0x00000608180075b4 */ /* 0x0001e40008011000 */
[----:B0-----:R-:W-:Y:S05]  /*7000*/  @P3 BRA `(.L_x_167) ;  /* 0xfffffffc00483947 */ /* 0x001fea000383ffff */
.L_x_163:
[----:B------:R-:W-:Y:S05]  /*7010*/  BSYNC B1 ;  /* 0x0000000000017941 */ /* 0x000fea0003800000 */
.L_x_162:
[----:B------:R-:W-:Y:S01]  /*7020*/  LOP3.LUT P4, RZ, R13, 0xff, RZ, 0xc0, !PT ;  /* 0x000000ff0dff7812 */ /* 0x000fe2000788c0ff */
[C---:B------:R-:W-:Y:S01]  /*7030*/  IMAD.IADD R12, R3.reuse, 0x1, R12 ;  /* 0x00000001030c7824 */ /* 0x040fe200078e020c */
[----:B------:R-:W-:Y:S01]  /*7040*/  ULDC.64 UR4, c[0x0][0x650] ;  /* 0x0001940000047ab9 */ /* 0x000fe20000000a00 */
[C---:B------:R-:W-:Y:S01]  /*7050*/  ISETP.GE.U32.AND P3, PT, R3.reuse, 0x7, PT ;  /* 0x000000070300780c */ /* 0x040fe20003f66070 */
[----:B------:R-:W-:Y:S01]  /*7060*/  BSSY B1, `(.L_x_168) ;  /* 0x000006c000017945 */ /* 0x000fe20003800000 */
[C---:B------:R-:W-:Y:S01]  /*7070*/  IMAD.WIDE.U32 R4, R12.reuse, 0x24924925, RZ ;  /* 0x249249250c047825 */ /* 0x040fe200078e00ff */
[C---:B------:R-:W-:Y:S02]  /*7080*/  ISETP.GT.U32.AND P1, PT, R12.reuse, 0x6, PT ;  /* 0x000000060c00780c */ /* 0x040fe40003f24070 */
[----:B------:R-:W-:Y:S01]  /*7090*/  MOV R9, 0xffffffff ;  /* 0xffffffff00097802 */ /* 0x000fe20000000f00 */
[----:B------:R-:W-:Y:S01]  /*70a0*/  IMAD.IADD R4, R12, 0x1, -R5 ;  /* 0x000000010c047824 */ /* 0x000fe200078e0a05 */
[----:B------:R-:W-:Y:S01]  /*70b0*/  ISETP.LT.U32.AND P1, PT, R3, 0x7, P1 ;  /* 0x000000070300780c */ /* 0x000fe20000f21070 */
[----:B------:R-:W-:Y:S01]  /*70c0*/  IMAD.MOV.U32 R8, RZ, RZ, -0x1 ;  /* 0xffffffffff087424 */ /* 0x000fe200078e00ff */
[----:B------:R-:W-:Y:S01]  /*70d0*/  PRMT R13, RZ, 0x7610, R13 ;  /* 0x00007610ff0d7816 */ /* 0x000fe2000000000d */
[----:B------:R-:W0:Y:S01]  /*70e0*/  @P4 S2R R7, SR_CgaCtaId ;  /* 0x0000000000074919 */ /* 0x000e220000008800 */
[----:B------:R-:W-:-:S02]  /*70f0*/  @P4 MOV R6, 0x400 ;  /* 0x0000040000064802 */ /* 0x000fc40000000f00 */
[----:B------:R-:W-:-:S04]  /*7100*/  LEA.HI R4, R4, R5, RZ, 0x1f ;  /* 0x0000000504047211 */ /* 0x000fc800078ff8ff */
[--C-:B------:R-:W-:Y:S02]  /*7110*/  SHF.R.U32.HI R5, RZ, 0x2, R4.reuse ;  /* 0x00000002ff057819 */ /* 0x100fe40000011604 */
[----:B------:R-:W-:-:S03]  /*7120*/  PRMT R4, RZ, 0x7610, R4 ;  /* 0x00007610ff047816 */ /* 0x000fc60000000004 */
[----:B------:R-:W-:Y:S01]  /*7130*/  IMAD R12, R5, -0x7, R12 ;  /* 0xfffffff9050c7824 */ /* 0x000fe200078e020c */
[----:B0-----:R-:W-:Y:S02]  /*7140*/  @P4 LEA R6, R7, R6, 0x18 ;  /* 0x0000000607064211 */ /* 0x001fe400078ec0ff */
[----:B------:R-:W-:Y:S02]  /*7150*/  SEL R7, RZ, 0x1, !P1 ;  /* 0x00000001ff077807 */ /* 0x000fe40004800000 */
[----:B------:R-:W-:Y:S01]  /*7160*/  IADD3 R16, P1, R16, UR20, RZ ;  /* 0x0000001410107c10 */ /* 0x000fe2000ff3e0ff */
[----:B------:R0:W-:Y:S01]  /*7170*/  @P4 SYNCS.ARRIVE.TRANS64.A1T0 RZ, [R6+URZ+0x88], RZ ;  /* 0x000088ff06ff49a7 */ /* 0x0001e2000810003f */
[----:B------:R-:W-:Y:S01]  /*7180*/  LOP3.LUT R0, R0, R7, RZ, 0x3c, !PT ;  /* 0x0000000700007212 */ /* 0x000fe200078e3cff */
[----:B------:R-:W-:Y:S01]  /*7190*/  IMAD.MOV.U32 R7, RZ, RZ, -0x1 ;  /* 0xffffffffff077424 */ /* 0x000fe200078e00ff */
[----:B------:R-:W-:Y:S02]  /*71a0*/  IADD3.X R17, R17, UR13, RZ, P1, !PT ;  /* 0x0000000d11117c10 */ /* 0x000fe40008ffe4ff */
[----:B------:R-:W-:-:S02]  /*71b0*/  ISETP.GE.U32.AND P1, PT, R16, UR4, PT ;  /* 0x0000000410007c0c */ /* 0x000fc4000bf26070 */
[----:B------:R-:W-:Y:S02]  /*71c0*/  @P3 LOP3.LUT R0, R0, 0x1, R5, 0x78, !PT ;  /* 0x0000000100003812 */ /* 0x000fe400078e7805 */
[----:B------:R-:W-:-:S13]  /*71d0*/  ISETP.GE.U32.AND.EX P1, PT, R17, UR5, PT, P1 ;  /* 0x0000000511007c0c */ /* 0x000fda000bf26110 */
[----:B0-----:R-:W-:Y:S05]  /*71e0*/  @P1 BRA `(.L_x_169) ;  /* 0x00000004004c1947 */ /* 0x001fea0003800000 */
[----:B------:R-:W-:Y:S01]  /*71f0*/  ULDC.64 UR4, c[0x0][0x628] ;  /* 0x00018a0000047ab9 */ /* 0x000fe20000000a00 */
[----:B------:R-:W0:Y:S01]  /*7200*/  S2R R15, SR_CTAID.X ;  /* 0x00000000000f7919 */ /* 0x000e220000002500 */
[----:B------:R-:W-:Y:S01]  /*7210*/  ISETP.NE.U32.AND P1, PT, RZ, UR4, PT ;  /* 0x00000004ff007c0c */ /* 0x000fe2000bf25070 */
[----:B------:R-:W-:Y:S01]  /*7220*/  ULDC UR7, c[0x0][0x630] ;  /* 0x00018c0000077ab9 */ /* 0x000fe20000000800 */
[----:B------:R-:W-:Y:S01]  /*7230*/  IMAD.MOV.U32 R4, RZ, RZ, R16 ;  /* 0x000000ffff047224 */ /* 0x000fe200078e0010 */
[----:B------:R-:W1:Y:S01]  /*7240*/  S2R R14, SR_CTAID.Y ;  /* 0x00000000000e7919 */ /* 0x000e620000002600 */
[----:B------:R-:W-:Y:S01]  /*7250*/  ISETP.NE.AND.EX P1, PT, RZ, UR5, PT, P1 ;  /* 0x00000005ff007c0c */ /* 0x000fe2000bf25310 */
[----:B------:R-:W-:-:S12]  /*7260*/  IMAD.MOV.U32 R5, RZ, RZ, R17 ;  /* 0x000000ffff057224 */ /* 0x000fd800078e0011 */
[----:B------:R-:W-:Y:S05]  /*7270*/  @!P1 BRA `(.L_x_170) ;  /* 0x0000000000289947 */ /* 0x000fea0003800000 */
[----:B------:R-:W-:Y:S02]  /*7280*/  ULDC UR6, c[0x0][0x634] ;  /* 0x00018d0000067ab9 */ /* 0x000fe40000000800 */
[----:B------:R-:W-:-:S05]  /*7290*/  IADD3 R9, P1, R16, UR6, RZ ;  /* 0x0000000610097c10 */ /* 0x000fca000ff3e0ff */
[----:B------:R-:W-:-:S04]  /*72a0*/  IMAD.X R21, RZ, RZ, R17, P1 ;  /* 0x000000ffff157224 */ /* 0x000fc800008e0611 */
[----:B------:R-:W-:-:S04]  /*72b0*/  IMAD.WIDE.U32 R6, R21, UR4, RZ ;  /* 0x0000000415067c25 */ /* 0x000fc8000f8e00ff */
[----:B------:R-:W-:-:S04]  /*72c0*/  IMAD.WIDE.U32 R6, P1, R9, UR5, R6 ;  /* 0x0000000509067c25 */ /* 0x000fc8000f820006 */
[----:B------:R-:W-:-:S04]  /*72d0*/  IMAD.WIDE.U32 R8, R9, UR4, RZ ;  /* 0x0000000409087c25 */ /* 0x000fc8000f8e00ff */
[----:B------:R-:W-:Y:S01]  /*72e0*/  IMAD.X R5, RZ, RZ, RZ, P1 ;  /* 0x000000ffff057224 */ /* 0x000fe200008e06ff */
[----:B------:R-:W-:Y:S01]  /*72f0*/  IADD3 RZ, P1, R9, R6, RZ ;  /* 0x0000000609ff7210 */ /* 0x000fe20007f3e0ff */
[----:B------:R-:W-:-:S04]  /*7300*/  IMAD.MOV.U32 R4, RZ, RZ, R7 ;  /* 0x000000ffff047224 */ /* 0x000fc800078e0007 */
[----:B------:R-:W-:-:S08]  /*7310*/  IMAD.WIDE.U32.X R4, R21, UR5, R4, P1 ;  /* 0x0000000515047c25 */ /* 0x000fd000088e0404 */
.L_x_170:
[--C-:B------:R-:W-:Y:S01]  /*7320*/  SHF.R.U64 R8, R4, UR7, R5.reuse ;  /* 0x0000000704087c19 */ /* 0x100fe20008001205 */
[----:B------:R-:W-:Y:S01]  /*7330*/  ULDC.64 UR4, c[0x0][0x620] ;  /* 0x0001880000047ab9 */ /* 0x000fe20000000a00 */
[----:B------:R-:W-:Y:S01]  /*7340*/  SHF.R.U32.HI R4, RZ, UR7, R5 ;  /* 0x00000007ff047c19 */ /* 0x000fe20008011605 */
[----:B------:R-:W2:Y:S01]  /*7350*/  LDC R24, c[0x0][0x144] ;  /* 0x00005100ff187b82 */ /* 0x000ea20000000800 */
[----:B------:R-:W-:Y:S01]  /*7360*/  IADD3 R7, P1, RZ, -R8, RZ ;  /* 0x80000008ff077210 */ /* 0x000fe20007f3e0ff */
[----:B------:R-:W-:Y:S01]  /*7370*/  ULDC.64 UR8, c[0x0][0x640] ;  /* 0x0001900000087ab9 */ /* 0x000fe20000000a00 */
[----:B0-----:R-:W-:Y:S01]  /*7380*/  I2FP.F32.U32 R9, R15 ;  /* 0x0000000f00097245 */ /* 0x001fe20000201000 */
[----:B------:R-:W-:Y:S02]  /*7390*/  ULDC UR6, c[0x0][0x608] ;  /* 0x0001820000067ab9 */ /* 0x000fe40000000800 */
[----:B------:R-:W-:Y:S01]  /*73a0*/  IMAD.X R4, RZ, RZ, ~R4, P1 ;  /* 0x000000ffff047224 */ /* 0x000fe200008e0e04 */
[----:B------:R-:W-:Y:S01]  /*73b0*/  ISETP.NE.U32.AND P1, PT, RZ, UR8, PT ;  /* 0x00000008ff007c0c */ /* 0x000fe2000bf25070 */
[----:B------:R-:W0:Y:S02]  /*73c0*/  LDC R21, c[0x0][0x148] ;  /* 0x00005200ff157b82 */ /* 0x000e240000000800 */
[----:B------:R-:W-:Y:S01]  /*73d0*/  IMAD R6, R4, UR4, RZ ;  /* 0x0000000404067c24 */ /* 0x000fe2000f8e02ff */
[----:B------:R-:W-:Y:S01]  /*73e0*/  ISETP.NE.AND.EX P1, PT, RZ, UR9, PT, P1 ;  /* 0x00000009ff007c0c */ /* 0x000fe2000bf25310 */
[----:B------:R-:W-:Y:S01]  /*73f0*/  IMAD.WIDE.U32 R4, R7, UR4, R16 ;  /* 0x0000000407047c25 */ /* 0x000fe2000f8e0010 */
[----:B------:R-:W-:-:S03]  /*7400*/  ULDC UR4, c[0x0][0x150] ;  /* 0x0000540000047ab9 */ /* 0x000fc60000000800 */
[----:B------:R-:W-:Y:S02]  /*7410*/  IMAD R7, R7, UR5, R6 ;  /* 0x0000000507077c24 */ /* 0x000fe4000f8e0206 */
[----:B------:R-:W-:Y:S01]  /*7420*/  FMUL R6, R9, UR4 ;  /* 0x0000000409067c20 */ /* 0x000fe20008400000 */
[----:B------:R-:W-:Y:S01]  /*7430*/  ULDC UR4, c[0x0][0x618] ;  /* 0x0001860000047ab9 */ /* 0x000fe20000000800 */
[----:B------:R-:W-:Y:S01]  /*7440*/  ULDC UR5, c[0x0][0x154] ;  /* 0x0000550000057ab9 */ /* 0x000fe20000000800 */
[----:B------:R-:W-:-:S03]  /*7450*/  IMAD.IADD R5, R5, 0x1, R7 ;  /* 0x0000000105057824 */ /* 0x000fc600078e0207 */
[----:B------:R-:W3:Y:S02]  /*7460*/  F2I.U32.TRUNC.NTZ R6, R6 ;  /* 0x0000000600067305 */ /* 0x000ee4000020f000 */
[----:B------:R-:W-:Y:S02]  /*7470*/  SHF.R.U64 R9, R4, UR4, R5 ;  /* 0x0000000404097c19 */ /* 0x000fe40008001205 */
[----:B-1----:R-:W-:-:S05]  /*7480*/  I2FP.F32.U32 R4, R14 ;  /* 0x0000000e00047245 */ /* 0x002fca0000201000 */
[----:B------:R-:W-:Y:S01]  /*7490*/  FMUL R22, R4, UR5 ;  /* 0x0000000504167c20 */ /* 0x000fe20008400000 */
[----:B------:R-:W-:Y:S01]  /*74a0*/  SHF.R.U32.HI R4, RZ, UR4, R5 ;  /* 0x00000004ff047c19 */ /* 0x000fe20008011605 */
[----:B------:R-:W-:-:S03]  /*74b0*/  ULDC UR4, c[0x0][0x658] ;  /* 0x0001960000047ab9 */ /* 0x000fc60000000800 */
[--C-:B------:R-:W-:Y:S01]  /*74c0*/  SHF.R.U64 R20, R9, UR6, R4.reuse ;  /* 0x0000000609147c19 */ /* 0x100fe20008001204 */
[----:B------:R-:W1:Y:S01]  /*74d0*/  F2I.U32.TRUNC.NTZ R22, R22 ;  /* 0x0000001600167305 */ /* 0x000e62000020f000 */
[----:B------:R-:W-:Y:S02]  /*74e0*/  SHF.R.U32.HI R5, RZ, UR6, R4 ;  /* 0x00000006ff057c19 */ /* 0x000fe40008011604 */
[----:B---3--:R-:W-:Y:S02]  /*74f0*/  IADD3 R6, -R6, RZ, RZ ;  /* 0x000000ff06067210 */ /* 0x008fe40007ffe1ff */
[--C-:B------:R-:W-:Y:S02]  /*7500*/  SHF.R.U64 R18, R20, UR4, R5.reuse ;  /* 0x0000000414127c19 */ /* 0x100fe40008001205 */
[----:B------:R-:W-:Y:S01]  /*7510*/  SHF.R.U32.HI R23, RZ, UR4, R5 ;  /* 0x00000004ff177c19 */ /* 0x000fe20008011605 */
[----:B--2---:R-:W-:Y:S02]  /*7520*/  IMAD R15, R24, R6, R15 ;  /* 0x00000006180f7224 */ /* 0x004fe400078e020f */
[----:B------:R-:W-:-:S02]  /*7530*/  IMAD.MOV.U32 R4, RZ, RZ, R18 ;  /* 0x000000ffff047224 */ /* 0x000fc400078e0012 */
[----:B------:R-:W-:Y:S01]  /*7540*/  IMAD.MOV.U32 R5, RZ, RZ, R23 ;  /* 0x000000ffff057224 */ /* 0x000fe200078e0017 */
[----:B------:R-:W-:Y:S06]  /*7550*/  @!P1 BRA `(.L_x_171) ;  /* 0x0000000000289947 */ /* 0x000fec0003800000 */
[----:B------:R-:W-:Y:S02]  /*7560*/  ULDC UR4, c[0x0][0x64c] ;  /* 0x0001930000047ab9 */ /* 0x000fe40000000800 */
[----:B------:R-:W-:-:S05]  /*7570*/  IADD3 R5, P1, R18, UR4, RZ ;  /* 0x0000000412057c10 */ /* 0x000fca000ff3e0ff */
[----:B------:R-:W-:-:S04]  /*7580*/  IMAD.X R23, RZ, RZ, R23, P1 ;  /* 0x000000ffff177224 */ /* 0x000fc800008e0617 */
[----:B------:R-:W-:-:S04]  /*7590*/  IMAD.WIDE.U32 R6, R23, UR8, RZ ;  /* 0x0000000817067c25 */ /* 0x000fc8000f8e00ff */
[----:B------:R-:W-:-:S04]  /*75a0*/  IMAD.WIDE.U32 R6, P1, R5, UR9, R6 ;  /* 0x0000000905067c25 */ /* 0x000fc8000f820006 */
[----:B------:R-:W-:-:S04]  /*75b0*/  IMAD.WIDE.U32 R4, R5, UR8, RZ ;  /* 0x0000000805047c25 */ /* 0x000fc8000f8e00ff */
[----:B------:R-:W-:Y:S01]  /*75c0*/  IMAD.MOV.U32 R4, RZ, RZ, R7 ;  /* 0x000000ffff047224 */ /* 0x000fe200078e0007 */
[----:B------:R-:W-:Y:S01]  /*75d0*/  IADD3 RZ, P3, R5, R6, RZ ;  /* 0x0000000605ff7210 */ /* 0x000fe20007f7e0ff */
[----:B------:R-:W-:-:S04]  /*75e0*/  IMAD.X R5, RZ, RZ, RZ, P1 ;  /* 0x000000ffff057224 */ /* 0x000fc800008e06ff */
[----:B------:R-:W-:-:S08]  /*75f0*/  IMAD.WIDE.U32.X R4, R23, UR9, R4, P3 ;  /* 0x0000000917047c25 */ /* 0x000fd000098e0404 */
.L_x_171:
[----:B------:R-:W-:Y:S01]  /*7600*/  ISETP.NE.AND P1, PT, R2, 0x1, PT ;  /* 0x000000010200780c */ /* 0x000fe20003f25270 */
[----:B------:R-:W-:Y:S01]  /*7610*/  ULDC UR4, c[0x0][0x648] ;  /* 0x0001920000047ab9 */ /* 0x000fe20000000800 */
[----:B------:R-:W-:Y:S01]  /*7620*/  LOP3.LUT R20, R20, UR17, RZ, 0xc0, !PT ;  /* 0x0000001114147c12 */ /* 0x000fe2000f8ec0ff */
[----:B-1----:R-:W-:Y:S01]  /*7630*/  IMAD.MOV R22, RZ, RZ, -R22 ;  /* 0x000000ffff167224 */ /* 0x002fe200078e0a16 */
[----:B------:R-:W-:Y:S01]  /*7640*/  SHF.R.U64 R5, R4, UR4, R5 ;  /* 0x0000000404057c19 */ /* 0x000fe20008001205 */
[----:B------:R-:W-:Y:S01]  /*7650*/  ULDC UR4, c[0x0][0x638] ;  /* 0x00018e0000047ab9 */ /* 0x000fe20000000800 */
[----:B------:R-:W-:Y:S01]  /*7660*/  LOP3.LUT R9, R9, UR16, RZ, 0xc0, !PT ;  /* 0x0000001009097c12 */ /* 0x000fe2000f8ec0ff */
[----:B------:R-:W-:Y:S01]  /*7670*/  ULDC UR5, c[0x0][0x610] ;  /* 0x0001840000057ab9 */ /* 0x000fe20000000800 */
[----:B------:R-:W-:Y:S02]  /*7680*/  IMAD.MOV.U32 R4, RZ, RZ, 0x1 ;  /* 0x00000001ff047424 */ /* 0x000fe400078e00ff */
[----:B------:R-:W-:-:S02]  /*7690*/  IMAD.MOV R7, RZ, RZ, -R5 ;  /* 0x000000ffff077224 */ /* 0x000fc400078e0a05 */
[----:B------:R-:W-:Y:S02]  /*76a0*/  IMAD R20, R5, UR18, R20 ;  /* 0x0000001205147c24 */ /* 0x000fe4000f8e0214 */
[----:B0-----:R-:W-:Y:S02]  /*76b0*/  @P1 IMAD R15, R21, R22, R14 ;  /* 0x00000016150f1224 */ /* 0x001fe400078e020e */
[----:B------:R-:W-:Y:S01]  /*76c0*/  IMAD R18, R7, UR4, R18 ;  /* 0x0000000407127c24 */ /* 0x000fe2000f8e0212 */
[----:B------:R-:W-:Y:S01]  /*76d0*/  ULDC UR4, c[0x0][0x600] ;  /* 0x0001800000047ab9 */ /* 0x000fe20000000800 */
[----:B------:R-:W-:Y:S02]  /*76e0*/  IMAD R15, R20, UR5, R15 ;  /* 0x00000005140f7c24 */ /* 0x000fe4000f8e020f */
[----:B------:R-:W-:-:S05]  /*76f0*/  IMAD R18, R18, UR4, R9 ;  /* 0x0000000412127c24 */ /* 0x000fca000f8e0209 */
[----:B------:R-:W-:Y:S02]  /*7700*/  SEL R9, R18, R15, !P1 ;  /* 0x0000000f12097207 */ /* 0x000fe40004800000 */
[----:B------:R-:W-:-:S07]  /*7710*/  SEL R7, R15, R18, !P1 ;  /* 0x000000120f077207 */ /* 0x000fce0004800000 */
.L_x_169:
[----:B------:R-:W-:Y:S05]  /*7720*/  BSYNC B1 ;  /* 0x0000000000017941 */ /* 0x000fea0003800000 */
.L_x_168:
[----:B------:R-:W-:-:S13]  /*7730*/  LOP3.LUT P1, RZ, R4, 0xff, RZ, 0xc0, !PT ;  /* 0x000000ff04ff7812 */ /* 0x000fda000782c0ff */
[----:B------:R-:W-:Y:S05]  /*7740*/  @P1 BRA `(.L_x_172) ;  /* 0xfffffff400441947 */ /* 0x000fea000383ffff */
[----:B------:R-:W-:Y:S05]  /*7750*/  BSYNC B0 ;  /* 0x0000000000007941 */ /* 0x000fea0003800000 */
.L_x_160:
[----:B------:R-:W-:-:S03]  /*7760*/  UMOV UR4, 0xffffffff ;  /* 0xffffffff00047882 */ /* 0x000fc60000000000 */
[----:B------:R-:W-:Y:S05]  /*7770*/  BRA.DIV UR4, `(.L_x_173) ;  /* 0x0000000604847947 */ /* 0x000fea000b800000 */
[----:B------:R-:W-:-:S13]  /*7780*/  ELECT P6, URZ, PT ;  /* 0x00000000003f782f */ /* 0x000fda00038c0000 */
.L_x_190:
[----:B------:R-:W-:Y:S04]  /*7790*/  BSSY B0, `(.L_x_174) ;  /* 0x0000046000007945 */ /* 0x000fe80003800000 */
[----:B------:R-:W-:Y:S05]  /*77a0*/  @!P6 BRA `(.L_x_175) ;  /* 0x000000040010e947 */ /* 0x000fea0003800000 */
[----:B------:R-:W-:-:S04]  /*77b0*/  LOP3.LUT R19, R19, 0x2, RZ, 0xfc, !PT ;  /* 0x0000000213137812 */ /* 0x000fc800078efcff */
[----:B------:R-:W-:-:S13]  /*77c0*/  ISETP.NE.AND P0, PT, R19, 0x3, PT ;  /* 0x000000031300780c */ /* 0x000fda0003f05270 */
[----:B------:R-:W-:Y:S05]  /*77d0*/  @!P0 BRA `(.L_x_176) ;  /* 0x0000000000048947 */ /* 0x000fea0003800000 */
[----:B------:R-:W-:Y:S01]  /*77e0*/  BPT.TRAP 0x1 ;  /* 0x000000040000795c */ /* 0x000fe20000300000 */
.L_x_176:
[----:B------:R-:W0:Y:S01]  /*77f0*/  S2R R3, SR_CgaCtaId ;  /* 0x0000000000037919 */ /* 0x000e220000008800 */
[----:B------:R-:W-:-:S04]  /*7800*/  MOV R2, 0x400 ;  /* 0x0000040000027802 */ /* 0x000fc80000000f00 */
[----:B0-----:R-:W-:Y:S02]  /*7810*/  LEA R3, R3, R2, 0x18 ;  /* 0x0000000203037211 */ /* 0x001fe400078ec0ff */
[----:B------:R-:W-:Y:S02]  /*7820*/  SHF.L.U32 R2, R0, 0x1f, RZ ;  /* 0x0000001f00027819 */ /* 0x000fe400000006ff */
[----:B------:R-:W-:-:S05]  /*7830*/  IADD3 R3, R3, 0x38, RZ ;  /* 0x0000003803037810 */ /* 0x000fca0007ffe0ff */
[C---:B------:R-:W-:Y:S02]  /*7840*/  IMAD R7, R12.reuse, 0x8, R3 ;  /* 0x000000080c077824 */ /* 0x040fe400078e0203 */
[----:B------:R-:W-:Y:S02]  /*7850*/  VIADD R12, R12, 0x1 ;  /* 0x000000010c0c7836 */ /* 0x000fe40000000000 */
[----:B------:R-:W0:Y:S03]  /*7860*/  SYNCS.PHASECHK.TRANS64.TRYWAIT P0, [R7+URZ], R2 ;  /* 0x00000002070075a7 */ /* 0x000e26000800017f */
[----:B------:R-:W-:-:S04]  /*7870*/  ISETP.NE.AND P1, PT, R12, 0x7, PT ;  /* 0x000000070c00780c */ /* 0x000fc80003f25270 */
[----:B------:R-:W-:Y:S02]  /*7880*/  SEL R5, RZ, 0x1, P1 ;  /* 0x00000001ff057807 */ /* 0x000fe40000800000 */
[----:B------:R-:W-:Y:S02]  /*7890*/  SEL R12, R12, RZ, P1 ;  /* 0x000000ff0c0c7207 */ /* 0x000fe40000800000 */
[----:B------:R-:W-:-:S03]  /*78a0*/  LOP3.LUT R5, R0, R5, RZ, 0x3c, !PT ;  /* 0x0000000500057212 */ /* 0x000fc600078e3cff */
[----:B------:R-:W-:Y:S01]  /*78b0*/  IMAD R9, R12, 0x8, R3 ;  /* 0x000000080c097824 */ /* 0x000fe200078e0203 */
[----:B------:R-:W-:Y:S01]  /*78c0*/  SHF.L.U32 R4, R5, 0x1f, RZ ;  /* 0x0000001f05047819 */ /* 0x000fe200000006ff */
[----:B0-----:R-:W-:Y:S06]  /*78d0*/  @!P0 BRA `(.L_x_177) ;  /* 0x00000004004c8947 */ /* 0x001fec0003800000 */
.L_x_191:
[----:B------:R-:W1:Y:S01]  /*78e0*/  SYNCS.PHASECHK.TRANS64.TRYWAIT P0, [R9+URZ], R4 ;  /* 0x00000004090075a7 */ /* 0x000e62000800017f */
[----:B------:R-:W-:-:S05]  /*78f0*/  VIADD R0, R12, 0x1 ;  /* 0x000000010c007836 */ /* 0x000fca0000000000 */
[----:B------:R-:W-:-:S04]  /*7900*/  ISETP.NE.AND P1, PT, R0, 0x7, PT ;  /* 0x000000070000780c */ /* 0x000fc80003f25270 */
[----:B0-----:R-:W-:Y:S02]  /*7910*/  SEL R2, RZ, 0x1, P1 ;  /* 0x00000001ff027807 */ /* 0x001fe40000800000 */
[----:B------:R-:W-:Y:S02]  /*7920*/  SEL R0, R0, RZ, P1 ;  /* 0x000000ff00007207 */ /* 0x000fe40000800000 */
[----:B------:R-:W-:-:S03]  /*7930*/  LOP3.LUT R7, R5, R2, RZ, 0x3c, !PT ;  /* 0x0000000205077212 */ /* 0x000fc600078e3cff */
[----:B------:R-:W-:Y:S01]  /*7940*/  IMAD R6, R0, 0x8, R3 ;  /* 0x0000000800067824 */ /* 0x000fe200078e0203 */
[----:B------:R-:W-:Y:S01]  /*7950*/  SHF.L.U32 R5, R7, 0x1f, RZ ;  /* 0x0000001f07057819 */ /* 0x000fe200000006ff */
[----:B-1----:R-:W-:Y:S06]  /*7960*/  @!P0 BRA `(.L_x_178) ;  /* 0x00000004003c8947 */ /* 0x002fec0003800000 */
.L_x_192:
[----:B------:R-:W1:Y:S01]  /*7970*/  SYNCS.PHASECHK.TRANS64.TRYWAIT P0, [R6+URZ], R5 ;  /* 0x00000005060075a7 */ /* 0x000e62000800017f */
[----:B------:R-:W-:-:S05]  /*7980*/  VIADD R0, R0, 0x1 ;  /* 0x0000000100007836 */ /* 0x000fca0000000000 */
[----:B------:R-:W-:-:S04]  /*7990*/  ISETP.NE.AND P1, PT, R0, 0x7, PT ;  /* 0x000000070000780c */ /* 0x000fc80003f25270 */
[----:B------:R-:W-:Y:S02]  /*79a0*/  SEL R2, RZ, 0x1, P1 ;  /* 0x00000001ff027807 */ /* 0x000fe40000800000 */
[----:B------:R-:W-:Y:S02]  /*79b0*/  SEL R0, R0, RZ, P1 ;  /* 0x000000ff00007207 */ /* 0x000fe40000800000 */
[----:B------:R-:W-:-:S03]  /*79c0*/  LOP3.LUT R7, R7, R2, RZ, 0x3c, !PT ;  /* 0x0000000207077212 */ /* 0x000fc600078e3cff */
[----:B0-----:R-:W-:Y:S01]  /*79d0*/  IMAD R9, R0, 0x8, R3 ;  /* 0x0000000800097824 */ /* 0x001fe200078e0203 */
[----:B------:R-:W-:Y:S01]  /*79e0*/  SHF.L.U32 R4, R7, 0x1f, RZ ;  /* 0x0000001f07047819 */ /* 0x000fe200000006ff */
[----:B-1----:R-:W-:Y:S06]  /*79f0*/  @!P0 BRA `(.L_x_179) ;  /* 0x00000004002c8947 */ /* 0x002fec0003800000 */
.L_x_193:
[----:B------:R-:W1:Y:S01]  /*7a00*/  SYNCS.PHASECHK.TRANS64.TRYWAIT P0, [R9+URZ], R4 ;  /* 0x00000004090075a7 */ /* 0x000e62000800017f */
[----:B------:R-:W-:-:S05]  /*7a10*/  VIADD R0, R0, 0x1 ;  /* 0x0000000100007836 */ /* 0x000fca0000000000 */
[----:B------:R-:W-:-:S04]  /*7a20*/  ISETP.NE.AND P1, PT, R0, 0x7, PT ;  /* 0x000000070000780c */ /* 0x000fc80003f25270 */
[----:B------:R-:W-:Y:S02]  /*7a30*/  SEL R2, RZ, 0x1, P1 ;  /* 0x00000001ff027807 */ /* 0x000fe40000800000 */
[----:B------:R-:W-:Y:S02]  /*7a40*/  SEL R0, R0, RZ, P1 ;  /* 0x000000ff00007207 */ /* 0x000fe40000800000 */
[----:B------:R-:W-:Y:S02]  /*7a50*/  LOP3.LUT R7, R7, R2, RZ, 0x3c, !PT ;  /* 0x0000000207077212 */ /* 0x000fe400078e3cff */
[----:B0-----:R-:W-:Y:S02]  /*7a60*/  LEA R6, R0, R3, 0x3 ;  /* 0x0000000300067211 */ /* 0x001fe400078e18ff */
[----:B------:R-:W-:Y:S01]  /*7a70*/  SHF.L.U32 R5, R7, 0x1f, RZ ;  /* 0x0000001f07057819 */ /* 0x000fe200000006ff */
[----:B-1----:R-:W-:Y:S06]  /*7a80*/  @!P0 BRA `(.L_x_180) ;  /* 0x00000004001c8947 */ /* 0x002fec0003800000 */
.L_x_194:
        /* <DEDUP_REMOVED lines=9> */
.L_x_195:
[----:B------:R-:W1:Y:S01]  /*7b20*/  SYNCS.PHASECHK.TRANS64.TRYWAIT P0, [R9+URZ], R4 ;  /* 0x00000004090075a7 */ /* 0x000e62000800017f */
[----:B------:R-:W-:-:S05]  /*7b30*/  VIADD R0, R0, 0x1 ;  /* 0x0000000100007836 */ /* 0x000fca0000000000 */
[----:B------:R-:W-:-:S04]  /*7b40*/  ISETP.NE.AND P1, PT, R0, 0x7, PT ;  /* 0x000000070000780c */ /* 0x000fc80003f25270 */
[----:B------:R-:W-:Y:S02]  /*7b50*/  SEL R2, RZ, 0x1, P1 ;  /* 0x00000001ff027807 */ /* 0x000fe40000800000 */
[----:B------:R-:W-:Y:S02]  /*7b60*/  SEL R0, R0, RZ, P1 ;  /* 0x000000ff00007207 */ /* 0x000fe40000800000 */
[----:B------:R-:W-:Y:S01]  /*7b70*/  LOP3.LUT R2, R7, R2, RZ, 0x3c, !PT ;  /* 0x0000000207027212 */ /* 0x000fe200078e3cff */
[----:B-1----:R-:W-:Y:S06]  /*7b80*/  @!P0 BRA `(.L_x_182) ;  /* 0x0000000400048947 */ /* 0x002fec0003800000 */
.L_x_196:
[----:B------:R-:W-:Y:S01]  /*7b90*/  IMAD R3, R0, 0x8, R3 ;  /* 0x0000000800037824 */ /* 0x000fe200078e0203 */
[----:B------:R-:W-:-:S07]  /*7ba0*/  SHF.L.U32 R0, R2, 0x1f, RZ ;  /* 0x0000001f02007819 */ /* 0x000fce00000006ff */
.L_x_183:
[----:B--2---:R2:W3:Y:S02]  /*7bb0*/  SYNCS.PHASECHK.TRANS64.TRYWAIT P0, [R3+URZ], R0 ;  /* 0x00000000030075a7 */ /* 0x0044e4000800017f */
[----:B---3--:R-:W-:Y:S05]  /*7bc0*/  @!P0 NANOSLEEP.SYNCS 0x989680 ;  /* 0x009896800000895d */ /* 0x008fea0003900000 */
[----:B------:R-:W3:Y:S02]  /*7bd0*/  @!P0 SYNCS.PHASECHK.TRANS64 P0, [R3+URZ], R0 ;  /* 0x00000000030085a7 */ /* 0x000ee4000800007f */
[----:B---3--:R-:W-:Y:S05]  /*7be0*/  @!P0 BRA `(.L_x_183) ;  /* 0xfffffffc00f08947 */ /* 0x008fea000383ffff */
.L_x_175:
[----:B------:R-:W-:Y:S05]  /*7bf0*/  BSYNC B0 ;  /* 0x0000000000007941 */ /* 0x000fea0003800000 */
.L_x_174:
[----:B------:R-:W-:Y:S05]  /*7c00*/  EXIT ;  /* 0x000000000000794d */ /* 0x000fea0003800000 */
.L_x_17:
[----:B---3--:R3:W4:Y:S02]  /*7c10*/  SYNCS.PHASECHK.TRANS64.TRYWAIT P1, [R3+URZ], R0 ;  /* 0x00000000030075a7 */ /* 0x008724000802017f */
[----:B----4-:R-:W-:Y:S05]  /*7c20*/  @!P1 NANOSLEEP.SYNCS 0x989680 ;  /* 0x009896800000995d */ /* 0x010fea0003900000 */
[----:B------:R-:W4:Y:S02]  /*7c30*/  @!P1 SYNCS.PHASECHK.TRANS64 P1, [R3+URZ], R0 ;  /* 0x00000000030095a7 */ /* 0x000f24000802007f */
[----:B----4-:R-:W-:Y:S05]  /*7c40*/  @!P1 BRA `(.L_x_17) ;  /* 0xfffffffc00f09947 */ /* 0x010fea000383ffff */
[----:B------:R-:W-:Y:S05]  /*7c50*/  BRA `(.L_x_16) ;  /* 0xffffff9400887947 */ /* 0x000fea000383ffff */
.L_x_22:
[----:B-1----:R-:W-:-:S04]  /*7c60*/  IMAD.U32 R4, RZ, RZ, UR8 ;  /* 0x00000008ff047e24 */ /* 0x002fc8000f8e00ff */
[----:B------:R1:W2:Y:S03]  /*7c70*/  SYNCS.PHASECHK.TRANS64.TRYWAIT P1, [R4+URZ], R3 ;  /* 0x00000003040075a7 */ /* 0x0002a6000802017f */
[----:B--2---:R-:W-:Y:S05]  /*7c80*/  @!P1 NANOSLEEP.SYNCS 0x989680 ;  /* 0x009896800000995d */ /* 0x004fea0003900000 */
[----:B------:R-:W2:Y:S02]  /*7c90*/  @!P1 SYNCS.PHASECHK.TRANS64 P1, [R4+URZ], R3 ;  /* 0x00000003040095a7 */ /* 0x000ea4000802007f */
[----:B--2---:R-:W-:Y:S05]  /*7ca0*/  @!P1 BRA `(.L_x_22) ;  /* 0xfffffffc00ec9947 */ /* 0x004fea000383ffff */
[----:B------:R-:W-:Y:S05]  /*7cb0*/  BRA `(.L_x_21) ;  /* 0xffffff9800c87947 */ /* 0x000fea000383ffff */
.L_x_161:
[----:B------:R-:W-:Y:S01]  /*7cc0*/  BSSY B1, `(.L_x_184) ;  /* 0x0000006000017945 */ /* 0x000fe20003800000 */
[----:B------:R-:W-:-:S07]  /*7cd0*/  IMAD.MOV.U32 R15, RZ, RZ, -0x1 ;  /* 0xffffffffff0f7424 */ /* 0x000fce00078e00ff */
[----:B------:R-:W-:Y:S05]  /*7ce0*/  WARPSYNC.COLLECTIVE R15, `(.L_x_185) ;  /* 0x000000000f0c7348 */ /* 0x000fea0003c00000 */
[----:B------:R-:W-:Y:S02]  /*7cf0*/  ELECT P6, UR62, PT ;  /* 0x00000000003e782f */ /* 0x000fe400038c0000 */
[----:B------:R-:W-:Y:S01]  /*7d00*/  MOV R14, UR62 ;  /* 0x0000003e000e7c02 */ /* 0x000fe20008000f00 */
[----:B------:R-:W-:Y:S10]  /*7d10*/  ENDCOLLECTIVE ;  /* 0x000000000000791b */ /* 0x000ff40003800000 */
.L_x_185:
[----:B------:R-:W-:Y:S05]  /*7d20*/  BSYNC B1 ;  /* 0x0000000000017941 */ /* 0x000fea0003800000 */
.L_x_184:
[----:B------:R-:W-:Y:S05]  /*7d30*/  BRA `(.L_x_186) ;  /* 0xffffffec00d47947 */ /* 0x000fea000383ffff */
.L_x_164:
[----:B0-----:R0:W1:Y:S02]  /*7d40*/  SYNCS.PHASECHK.TRANS64.TRYWAIT P1, [R14+URZ+0x38], R7 ;  /* 0x000038070e0075a7 */ /* 0x001064000802017f */
[----:B-1----:R-:W-:Y:S05]  /*7d50*/  @!P1 NANOSLEEP.SYNCS 0x989680 ;  /* 0x009896800000995d */ /* 0x002fea0003900000 */
[----:B------:R-:W1:Y:S02]  /*7d60*/  @!P1 SYNCS.PHASECHK.TRANS64 P1, [R14+URZ+0x38], R7 ;  /* 0x000038070e0095a7 */ /* 0x000e64000802007f */
[----:B-1----:R-:W-:Y:S05]  /*7d70*/  @!P1 BRA `(.L_x_164) ;  /* 0xfffffffc00f09947 */ /* 0x002fea000383ffff */
[----:B------:R-:W-:Y:S05]  /*7d80*/  BRA `(.L_x_187) ;  /* 0xfffffff000087947 */ /* 0x000fea000383ffff */
.L_x_173:
[----:B------:R-:W-:Y:S01]  /*7d90*/  BSSY B0, `(.L_x_188) ;  /* 0x0000006000007945 */ /* 0x000fe20003800000 */
[----:B------:R-:W-:-:S07]  /*7da0*/  IMAD.MOV.U32 R15, RZ, RZ, -0x1 ;  /* 0xffffffffff0f7424 */ /* 0x000fce00078e00ff */
[----:B------:R-:W-:Y:S05]  /*7db0*/  WARPSYNC.COLLECTIVE R15, `(.L_x_189) ;  /* 0x000000000f0c7348 */ /* 0x000fea0003c00000 */
[----:B------:R-:W-:Y:S02]  /*7dc0*/  ELECT P6, UR62, PT ;  /* 0x00000000003e782f */ /* 0x000fe400038c0000 */
[----:B------:R-:W-:Y:S01]  /*7dd0*/  MOV R14, UR62 ;  /* 0x0000003e000e7c02 */ /* 0x000fe20008000f00 */
[----:B------:R-:W-:Y:S10]  /*7de0*/  ENDCOLLECTIVE ;  /* 0x000000000000791b */ /* 0x000ff40003800000 */
.L_x_189:
[----:B------:R-:W-:Y:S05]  /*7df0*/  BSYNC B0 ;  /* 0x0000000000007941 */ /* 0x000fea0003800000 */
.L_x_188:
[----:B------:R-:W-:Y:S05]  /*7e00*/  BRA `(.L_x_190) ;  /* 0xfffffff800607947 */ /* 0x000fea000383ffff */
.L_x_177:
[----:B0-----:R0:W1:Y:S02]  /*7e10*/  SYNCS.PHASECHK.TRANS64.TRYWAIT P0, [R7+URZ], R2 ;  /* 0x00000002070075a7 */ /* 0x001064000800017f */
[----:B-1----:R-:W-:Y:S05]  /*7e20*/  @!P0 NANOSLEEP.SYNCS 0x989680 ;  /* 0x009896800000895d */ /* 0x002fea0003900000 */
[----:B------:R-:W1:Y:S02]  /*7e30*/  @!P0 SYNCS.PHASECHK.TRANS64 P0, [R7+URZ], R2 ;  /* 0x00000002070085a7 */ /* 0x000e64000800007f */
[----:B-1----:R-:W-:Y:S05]  /*7e40*/  @!P0 BRA `(.L_x_177) ;  /* 0xfffffffc00f08947 */ /* 0x002fea000383ffff */
[----:B------:R-:W-:Y:S05]  /*7e50*/  BRA `(.L_x_191) ;  /* 0xfffffff800a07947 */ /* 0x000fea000383ffff */
.L_x_178:
[----:B0-----:R0:W1:Y:S02]  /*7e60*/  SYNCS.PHASECHK.TRANS64.TRYWAIT P0, [R9+URZ], R4 ;  /* 0x00000004090075a7 */ /* 0x001064000800017f */
[----:B-1----:R-:W-:Y:S05]  /*7e70*/  @!P0 NANOSLEEP.SYNCS 0x989680 ;  /* 0x009896800000895d */ /* 0x002fea0003900000 */
[----:B------:R-:W1:Y:S02]  /*7e80*/  @!P0 SYNCS.PHASECHK.TRANS64 P0, [R9+URZ], R4 ;  /* 0x00000004090085a7 */ /* 0x000e64000800007f */
[----:B-1----:R-:W-:Y:S05]  /*7e90*/  @!P0 BRA `(.L_x_178) ;  /* 0xfffffffc00f08947 */ /* 0x002fea000383ffff */
[----:B------:R-:W-:Y:S05]  /*7ea0*/  BRA `(.L_x_192) ;  /* 0xfffffff800b07947 */ /* 0x000fea000383ffff */
.L_x_179:
[----:B0-----:R0:W1:Y:S02]  /*7eb0*/  SYNCS.PHASECHK.TRANS64.TRYWAIT P0, [R6+URZ], R5 ;  /* 0x00000005060075a7 */ /* 0x001064000800017f */
[----:B-1----:R-:W-:Y:S05]  /*7ec0*/  @!P0 NANOSLEEP.SYNCS 0x989680 ;  /* 0x009896800000895d */ /* 0x002fea0003900000 */
[----:B------:R-:W1:Y:S02]  /*7ed0*/  @!P0 SYNCS.PHASECHK.TRANS64 P0, [R6+URZ], R5 ;  /* 0x00000005060085a7 */ /* 0x000e64000800007f */
[----:B-1----:R-:W-:Y:S05]  /*7ee0*/  @!P0 BRA `(.L_x_179) ;  /* 0xfffffffc00f08947 */ /* 0x002fea000383ffff */
[----:B------:R-:W-:Y:S05]  /*7ef0*/  BRA `(.L_x_193) ;  /* 0xfffffff800c07947 */ /* 0x000fea000383ffff */
.L_x_180:
[----:B0-----:R0:W1:Y:S02]  /*7f00*/  SYNCS.PHASECHK.TRANS64.TRYWAIT P0, [R9+URZ], R4 ;  /* 0x00000004090075a7 */ /* 0x001064000800017f */
[----:B-1----:R-:W-:Y:S05]  /*7f10*/  @!P0 NANOSLEEP.SYNCS 0x989680 ;  /* 0x009896800000895d */ /* 0x002fea0003900000 */
[----:B------:R-:W1:Y:S02]  /*7f20*/  @!P0 SYNCS.PHASECHK.TRANS64 P0, [R9+URZ], R4 ;  /* 0x00000004090085a7 */ /* 0x000e64000800007f */
[----:B-1----:R-:W-:Y:S05]  /*7f30*/  @!P0 BRA `(.L_x_180) ;  /* 0xfffffffc00f08947 */ /* 0x002fea000383ffff */
[----:B------:R-:W-:Y:S05]  /*7f40*/  BRA `(.L_x_194) ;  /* 0xfffffff800d07947 */ /* 0x000fea000383ffff */
.L_x_181:
[----:B0-----:R0:W1:Y:S02]  /*7f50*/  SYNCS.PHASECHK.TRANS64.TRYWAIT P0, [R6+URZ], R5 ;  /* 0x00000005060075a7 */ /* 0x001064000800017f */
[----:B-1----:R-:W-:Y:S05]  /*7f60*/  @!P0 NANOSLEEP.SYNCS 0x989680 ;  /* 0x009896800000895d */ /* 0x002fea0003900000 */
[----:B------:R-:W1:Y:S02]  /*7f70*/  @!P0 SYNCS.PHASECHK.TRANS64 P0, [R6+URZ], R5 ;  /* 0x00000005060085a7 */ /* 0x000e64000800007f */
[----:B-1----:R-:W-:Y:S05]  /*7f80*/  @!P0 BRA `(.L_x_181) ;  /* 0xfffffffc00f08947 */ /* 0x002fea000383ffff */
[----:B------:R-:W-:Y:S05]  /*7f90*/  BRA `(.L_x_195) ;  /* 0xfffffff800e07947 */ /* 0x000fea000383ffff */
.L_x_182:
[----:B-1----:R1:W2:Y:S02]  /*7fa0*/  SYNCS.PHASECHK.TRANS64.TRYWAIT P0, [R9+URZ], R4 ;  /* 0x00000004090075a7 */ /* 0x0022a4000800017f */
[----:B--2---:R-:W-:Y:S05]  /*7fb0*/  @!P0 NANOSLEEP.SYNCS 0x989680 ;  /* 0x009896800000895d */ /* 0x004fea0003900000 */
[----:B------:R-:W2:Y:S02]  /*7fc0*/  @!P0 SYNCS.PHASECHK.TRANS64 P0, [R9+URZ], R4 ;  /* 0x00000004090085a7 */ /* 0x000ea4000800007f */
[----:B--2---:R-:W-:Y:S05]  /*7fd0*/  @!P0 BRA `(.L_x_182) ;  /* 0xfffffffc00f08947 */ /* 0x004fea000383ffff */
[----:B------:R-:W-:Y:S05]  /*7fe0*/  BRA `(.L_x_196) ;  /* 0xfffffff800e87947 */ /* 0x000fea000383ffff */
.L_x_197:
[----:B------:R-:W-:-:S00]  /*7ff0*/  BRA `(.L_x_197) ;  /* 0xfffffffc00fc7947 */ /* 0x000fc0000383ffff */
[----:B------:R-:W-:-:S00]  /*8000*/  NOP ;  /* 0x0000000000007918 */ /* 0x000fc00000000000 */
[----:B------:R-:W-:-:S00]  /*8010*/  NOP ;  /* 0x0000000000007918 */ /* 0x000fc00000000000 */
[----:B------:R-:W-:-:S00]  /*8020*/  NOP ;  /* 0x0000000000007918 */ /* 0x000fc00000000000 */
[----:B------:R-:W-:-:S00]  /*8030*/  NOP ;  /* 0x0000000000007918 */ /* 0x000fc00000000000 */
[----:B------:R-:W-:-:S00]  /*8040*/  NOP ;  /* 0x0000000000007918 */ /* 0x000fc00000000000 */
[----:B------:R-:W-:-:S00]  /*8050*/  NOP ;  /* 0x0000000000007918 */ /* 0x000fc00000000000 */
[----:B------:R-:W-:-:S00]  /*8060*/  NOP ;  /* 0x0000000000007918 */ /* 0x000fc00000000000 */
[----:B------:R-:W-:-:S00]  /*8070*/  NOP ;  /* 0x0000000000007918 */ /* 0x000fc00000000000 */
.L_x_198:


//--------------------- .nv.global.init           --------------------------
	.section	.nv.global.init,"aw",@progbits
.nv.global.init:
	.type		$str$22,@object
	.size		$str$22,($str$23 - $str$22)
$str$22:
        /*0000*/ 	.byte	0x6b, 0x5f, 0x74, 0x69, 0x6c, 0x65, 0x5f, 0x63, 0x6f, 0x75, 0x6e, 0x74, 0x20, 0x3e, 0x3d, 0x20
        /*0010*/ 	.byte	0x31, 0x00
	.type		$str$23,@object
	.size		$str$23,(__unnamed_1 - $str$23)
$str$23:
        /*0012*/ 	.byte	0x2f, 0x74, 0x6d, 0x70, 0x2f, 0x63, 0x75, 0x74, 0x6c, 0x61, 0x73, 0x73, 0x5f, 0x73, 0x77, 0x65
        /*0022*/ 	.byte	0x65, 0x70, 0x5f, 0x73, 0x72, 0x63, 0x2f, 0x69, 0x6e, 0x63, 0x6c, 0x75, 0x64, 0x65, 0x2f, 0x63
        /*0032*/ 	.byte	0x75, 0x74, 0x6c, 0x61, 0x73, 0x73, 0x2f, 0x67, 0x65, 0x6d, 0x6d, 0x2f, 0x63, 0x6f, 0x6c, 0x6c
        /*0042*/ 	.byte	0x65, 0x63, 0x74, 0x69, 0x76, 0x65, 0x2f, 0x73, 0x6d, 0x39, 0x30, 0x5f, 0x6d, 0x6d, 0x61, 0x5f
        /*0052*/ 	.byte	0x74, 0x6d, 0x61, 0x5f, 0x67, 0x6d, 0x6d, 0x61, 0x5f, 0x73, 0x73, 0x5f, 0x77, 0x61, 0x72, 0x70
        /*0062*/ 	.byte	0x73, 0x70, 0x65, 0x63, 0x69, 0x61, 0x6c, 0x69, 0x7a, 0x65, 0x64, 0x2e, 0x68, 0x70, 0x70, 0x00
	.type		__unnamed_1,@object
	.size		__unnamed_1,(.L_0 - __unnamed_1)
__unnamed_1:
        /*0072*/ 	.byte	0x76, 0x6f, 0x69, 0x64, 0x20, 0x63, 0x75, 0x74, 0x6c, 0x61, 0x73, 0x73, 0x3a, 0x3a, 0x67, 0x65
        /* <DEDUP_REMOVED lines=175> */
        /*0b72*/ 	.byte	0x00
.L_0:


//--------------------- .nv.shared._ZN7cutlass13device_kernelINS_4gemm6kernel13GemmUniversalIN4cute5tupleIJiiiiEEENS1_10collective13CollectiveMmaINS1_34MainloopSm90TmaGmmaWarpSpecializedILi7ENS5_IJNS4_1CILi1EEESB_SB_EEENS1_35KernelTmaWarpSpecializedCooperativeEEENS5_IJNSA_ILi256EEENSA_ILi64EEENSA_ILi32EEEEEEfNS5_IJlSB_lEEEfSJ_NS4_8TiledMMAINS4_8MMA_AtomIJNS4_4SM904GMMA29MMA_64x64x8_F32TF32TF32_SS_TNILNSN_7ScaleInE1ELSP_1EEEEEENS4_6LayoutINS5_IJNSA_ILi2EEESB_SB_EEENS5_IJSB_NSA_ILi0EEESV_EEEEENS5_IJNS4_10UnderscoreESY_SY_EEEEENS4_13SM90_TMA_LOADENS4_14ComposedLayoutINS4_7SwizzleILi3ELi4ELi3EEENS4_18smem_ptr_flag_bitsILi32EEENSS_INS5_IJNSA_ILi8EEESH_EEENS5_IJSH_SB_EEEEEEEvNS4_8identityES11_S1B_vS1C_EENS_8epilogue10collective6detail29Sm90TmaWarpSpecializedAdapterINS1F_15DefaultEpilogueIfSJ_SJ_NS1E_6thread17LinearCombinationIfLi1EffLNS1J_9ScaleType4KindE0ELNS_15FloatRoundStyleE2EfEENS1_15EpilogueDefaultEEEEEvvEEEEvNT_6ParamsE --------------------------
	.section	.nv.shared._ZN7cutlass13device_kernelINS_4gemm6kernel13GemmUniversalIN4cute5tupleIJiiiiEEENS1_10collective13CollectiveMmaINS1_34MainloopSm90TmaGmmaWarpSpecializedILi7ENS5_IJNS4_1CILi1EEESB_SB_EEENS1_35KernelTmaWarpSpecializedCooperativeEEENS5_IJNSA_ILi256EEENSA_ILi64EEENSA_ILi32EEEEEEfNS5_IJlSB_lEEEfSJ_NS4_8TiledMMAINS4_8MMA_AtomIJNS4_4SM904GMMA29MMA_64x64x8_F32TF32TF32_SS_TNILNSN_7ScaleInE1ELSP_1EEEEEENS4_6LayoutINS5_IJNSA_ILi2EEESB_SB_EEENS5_IJSB_NSA_ILi0EEESV_EEEEENS5_IJNS4_10UnderscoreESY_SY_EEEEENS4_13SM90_TMA_LOADENS4_14ComposedLayoutINS4_7SwizzleILi3ELi4ELi3EEENS4_18smem_ptr_flag_bitsILi32EEENSS_INS5_IJNSA_ILi8EEESH_EEENS5_IJSH_SB_EEEEEEEvNS4_8identityES11_S1B_vS1C_EENS_8epilogue10collective6detail29Sm90TmaWarpSpecializedAdapterINS1F_15DefaultEpilogueIfSJ_SJ_NS1E_6thread17LinearCombinationIfLi1EffLNS1J_9ScaleType4KindE0ELNS_15FloatRoundStyleE2EfEENS1_15EpilogueDefaultEEEEEvvEEEEvNT_6ParamsE,"aw",@nobits
	.sectionflags	@""
	.align	16
	.zero		1024


//--------------------- .nv.shared.reserved.0     --------------------------
	.section	.nv.shared.reserved.0,"aw",@nobits
	.weak		__nv_reservedSMEM_offset_0_alias
	.size		__nv_reservedSMEM_offset_0_alias, 0, 0
	.other		__nv_reservedSMEM_offset_0_alias,@"STO_CUDA_RESERVED_SHARED STV_DEFAULT"
__nv_reservedSMEM_offset_0_alias:
	.zero		0


//--------------------- .nv.global                --------------------------
	.section	.nv.global,"aw",@nobits
.nv.global:
	.type		_ZN40_INTERNAL_cc897f43_4_k_cu_7540353f_283284cute1_E,@object
	.size		_ZN40_INTERNAL_cc897f43_4_k_cu_7540353f_283284cute1_E,(_ZN40_INTERNAL_cc897f43_4_k_cu_7540353f_283284cuda3std3__45__cpo6cbeginE - _ZN40_INTERNAL_cc897f43_4_k_cu_7540353f_283284cute1_E)
_ZN40_INTERNAL_cc897f43_4_k_cu_7540353f_283284cute1_E:
	.zero		1
	.type		_ZN40_INTERNAL_cc897f43_4_k_cu_7540353f_283284cuda3std3__45__cpo6cbeginE,@object
	.size		_ZN40_INTERNAL_cc897f43_4_k_cu_7540353f_283284cuda3std3__45__cpo6cbeginE,(_ZN40_INTERNAL_cc897f43_4_k_cu_7540353f_283284cuda3std3__48in_placeE - _ZN40_INTERNAL_cc897f43_4_k_cu_7540353f_283284cuda3std3__45__cpo6cbeginE)
_ZN40_INTERNAL_cc897f43_4_k_cu_7540353f_283284cuda3std3__45__cpo6cbeginE:
	.zero		1
	.type		_ZN40_INTERNAL_cc897f43_4_k_cu_7540353f_283284cuda3std3__48in_placeE,@object
	.size		_ZN40_INTERNAL_cc897f43_4_k_cu_7540353f_283284cuda3std3__48in_placeE,(_ZN40_INTERNAL_cc897f43_4_k_cu_7540353f_283284cuda3std6ranges3__45__cpo9iter_moveE - _ZN40_INTERNAL_cc897f43_4_k_cu_7540353f_283284cuda3std3__48in_placeE)
_ZN40_INTERNAL_cc897f43_4_k_cu_7540353f_283284cuda3std3__48in_placeE:
	.zero		1
	.type		_ZN40_INTERNAL_cc897f43_4_k_cu_7540353f_283284cuda3std6ranges3__45__cpo9iter_moveE,@object
	.size		_ZN40_INTERNAL_cc897f43_4_k_cu_7540353f_283284cuda3std6ranges3__45__cpo9iter_moveE,(_ZN40_INTERNAL_cc897f43_4_k_cu_7540353f_283284cuda3std3__45__cpo5beginE - _ZN40_INTERNAL_cc897f43_4_k_cu_7540353f_283284cuda3std6ranges3__45__cpo9iter_moveE)
_ZN40_INTERNAL_cc897f43_4_k_cu_7540353f_283284cuda3std6ranges3__45__cpo9iter_moveE:
	.zero		1
	.type		_ZN40_INTERNAL_cc897f43_4_k_cu_7540353f_283284cuda3std3__45__cpo5beginE,@object
	.size		_ZN40_INTERNAL_cc897f43_4_k_cu_7540353f_283284cuda3std3__45__cpo5beginE,(_ZN40_INTERNAL_cc897f43_4_k_cu_7540353f_283284cuda3std3__442_GLOBAL__N__cc897f43_4_k_cu_7540353f_283286ignoreE - _ZN40_INTERNAL_cc897f43_4_k_cu_7540353f_283284cuda3std3__45__cpo5beginE)
_ZN40_INTERNAL_cc897f43_4_k_cu_7540353f_283284cuda3std3__45__cpo5beginE:
	.zero		1
	.type		_ZN40_INTERNAL_cc897f43_4_k_cu_7540353f_283284cuda3std3__442_GLOBAL__N__cc897f43_4_k_cu_7540353f_283286ignoreE,@object
	.size		_ZN40_INTERNAL_cc897f43_4_k_cu_7540353f_283284cuda3std3__442_GLOBAL__N__cc897f43_4_k_cu_7540353f_283286ignoreE,(_ZN40_INTERNAL_cc897f43_4_k_cu_7540353f_283284cute7productE - _ZN40_INTERNAL_cc897f43_4_k_cu_7540353f_283284cuda3std3__442_GLOBAL__N__cc897f43_4_k_cu_7540353f_283286ignoreE)
_ZN40_INTERNAL_cc897f43_4_k_cu_7540353f_283284cuda3std3__442_GLOBAL__N__cc897f43_4_k_cu_7540353f_283286ignoreE:
	.zero		1
	.type		_ZN40_INTERNAL_cc897f43_4_k_cu_7540353f_283284cute7productE,@object
	.size		_ZN40_INTERNAL_cc897f43_4_k_cu_7540353f_283284cute7productE,(_ZN40_INTERNAL_cc897f43_4_k_cu_7540353f_283284cuda3std3__45__cpo3endE - _ZN40_INTERNAL_cc897f43_4_k_cu_7540353f_283284cute7productE)
_ZN40_INTERNAL_cc897f43_4_k_cu_7540353f_283284cute7productE:
	.zero		1
	.type		_ZN40_INTERNAL_cc897f43_4_k_cu_7540353f_283284cuda3std3__45__cpo3endE,@object
	.size		_ZN40_INTERNAL_cc897f43_4_k_cu_7540353f_283284cuda3std3__45__cpo3endE,(_ZN40_INTERNAL_cc897f43_4_k_cu_7540353f_283284cuda3std3__419piecewise_constructE - _ZN40_INTERNAL_cc897f43_4_k_cu_7540353f_283284cuda3std3__45__cpo3endE)
_ZN40_INTERNAL_cc897f43_4_k_cu_7540353f_283284cuda3std3__45__cpo3endE:
	.zero		1
	.type		_ZN40_INTERNAL_cc897f43_4_k_cu_7540353f_283284cuda3std3__419piecewise_constructE,@object
	.size		_ZN40_INTERNAL_cc897f43_4_k_cu_7540353f_283284cuda3std3__419piecewise_constructE,(_ZN40_INTERNAL_cc897f43_4_k_cu_7540353f_283284cuda3std3__45__cpo4cendE - _ZN40_INTERNAL_cc897f43_4_k_cu_7540353f_283284cuda3std3__419piecewise_constructE)
_ZN40_INTERNAL_cc897f43_4_k_cu_7540353f_283284cuda3std3__419piecewise_constructE:
	.zero		1
	.type		_ZN40_INTERNAL_cc897f43_4_k_cu_7540353f_283284cuda3std3__45__cpo4cendE,@object
	.size		_ZN40_INTERNAL_cc897f43_4_k_cu_7540353f_283284cuda3std3__45__cpo4cendE,(_ZN40_INTERNAL_cc897f43_4_k_cu_7540353f_283284cuda3std6ranges3__45__cpo4swapE - _ZN40_INTERNAL_cc897f43_4_k_cu_7540353f_283284cuda3std3__45__cpo4cendE)
_ZN40_INTERNAL_cc897f43_4_k_cu_7540353f_283284cuda3std3__45__cpo4cendE:
	.zero		1
	.type		_ZN40_INTERNAL_cc897f43_4_k_cu_7540353f_283284cuda3std6ranges3__45__cpo4swapE,@object
	.size		_ZN40_INTERNAL_cc897f43_4_k_cu_7540353f_283284cuda3std6ranges3__45__cpo4swapE,(.L_8 - _ZN40_INTERNAL_cc897f43_4_k_cu_7540353f_283284cuda3std6ranges3__45__cpo4swapE)
_ZN40_INTERNAL_cc897f43_4_k_cu_7540353f_283284cuda3std6ranges3__45__cpo4swapE:
	.zero		1
.L_8:


//--------------------- .nv.constant0._ZN7cutlass13device_kernelINS_4gemm6kernel13GemmUniversalIN4cute5tupleIJiiiiEEENS1_10collective13CollectiveMmaINS1_34MainloopSm90TmaGmmaWarpSpecializedILi7ENS5_IJNS4_1CILi1EEESB_SB_EEENS1_35KernelTmaWarpSpecializedCooperativeEEENS5_IJNSA_ILi256EEENSA_ILi64EEENSA_ILi32EEEEEEfNS5_IJlSB_lEEEfSJ_NS4_8TiledMMAINS4_8MMA_AtomIJNS4_4SM904GMMA29MMA_64x64x8_F32TF32TF32_SS_TNILNSN_7ScaleInE1ELSP_1EEEEEENS4_6LayoutINS5_IJNSA_ILi2EEESB_SB_EEENS5_IJSB_NSA_ILi0EEESV_EEEEENS5_IJNS4_10UnderscoreESY_SY_EEEEENS4_13SM90_TMA_LOADENS4_14ComposedLayoutINS4_7SwizzleILi3ELi4ELi3EEENS4_18smem_ptr_flag_bitsILi32EEENSS_INS5_IJNSA_ILi8EEESH_EEENS5_IJSH_SB_EEEEEEEvNS4_8identityES11_S1B_vS1C_EENS_8epilogue10collective6detail29Sm90TmaWarpSpecializedAdapterINS1F_15DefaultEpilogueIfSJ_SJ_NS1E_6thread17LinearCombinationIfLi1EffLNS1J_9ScaleType4KindE0ELNS_15FloatRoundStyleE2EfEENS1_15EpilogueDefaultEEEEEvvEEEEvNT_6ParamsE --------------------------
	.section	.nv.constant0._ZN7cutlass13device_kernelINS_4gemm6kernel13GemmUniversalIN4cute5tupleIJiiiiEEENS1_10collective13CollectiveMmaINS1_34MainloopSm90TmaGmmaWarpSpecializedILi7ENS5_IJNS4_1CILi1EEESB_SB_EEENS1_35KernelTmaWarpSpecializedCooperativeEEENS5_IJNSA_ILi256EEENSA_ILi64EEENSA_ILi32EEEEEEfNS5_IJlSB_lEEEfSJ_NS4_8TiledMMAINS4_8MMA_AtomIJNS4_4SM904GMMA29MMA_64x64x8_F32TF32TF32_SS_TNILNSN_7ScaleInE1ELSP_1EEEEEENS4_6LayoutINS5_IJNSA_ILi2EEESB_SB_EEENS5_IJSB_NSA_ILi0EEESV_EEEEENS5_IJNS4_10UnderscoreESY_SY_EEEEENS4_13SM90_TMA_LOADENS4_14ComposedLayoutINS4_7SwizzleILi3ELi4ELi3EEENS4_18smem_ptr_flag_bitsILi32EEENSS_INS5_IJNSA_ILi8EEESH_EEENS5_IJSH_SB_EEEEEEEvNS4_8identityES11_S1B_vS1C_EENS_8epilogue10collective6detail29Sm90TmaWarpSpecializedAdapterINS1F_15DefaultEpilogueIfSJ_SJ_NS1E_6thread17LinearCombinationIfLi1EffLNS1J_9ScaleType4KindE0ELNS_15FloatRoundStyleE2EfEENS1_15EpilogueDefaultEEEEEvvEEEEvNT_6ParamsE,"a",@progbits
	.sectionflags	@""
	.align	4
.nv.constant0._ZN7cutlass13device_kernelINS_4gemm6kernel13GemmUniversalIN4cute5tupleIJiiiiEEENS1_10collective13CollectiveMmaINS1_34MainloopSm90TmaGmmaWarpSpecializedILi7ENS5_IJNS4_1CILi1EEESB_SB_EEENS1_35KernelTmaWarpSpecializedCooperativeEEENS5_IJNSA_ILi256EEENSA_ILi64EEENSA_ILi32EEEEEEfNS5_IJlSB_lEEEfSJ_NS4_8TiledMMAINS4_8MMA_AtomIJNS4_4SM904GMMA29MMA_64x64x8_F32TF32TF32_SS_TNILNSN_7ScaleInE1ELSP_1EEEEEENS4_6LayoutINS5_IJNSA_ILi2EEESB_SB_EEENS5_IJSB_NSA_ILi0EEESV_EEEEENS5_IJNS4_10UnderscoreESY_SY_EEEEENS4_13SM90_TMA_LOADENS4_14ComposedLayoutINS4_7SwizzleILi3ELi4ELi3EEENS4_18smem_ptr_flag_bitsILi32EEENSS_INS5_IJNSA_ILi8EEESH_EEENS5_IJSH_SB_EEEEEEEvNS4_8identityES11_S1B_vS1C_EENS_8epilogue10collective6detail29Sm90TmaWarpSpecializedAdapterINS1F_15DefaultEpilogueIfSJ_SJ_NS1E_6thread17LinearCombinationIfLi1EffLNS1J_9ScaleType4KindE0ELNS_15FloatRoundStyleE2EfEENS1_15EpilogueDefaultEEEEEvvEEEEvNT_6ParamsE:
	.zero		1664


//--------------------- SYMBOLS --------------------------

	.type		.nv.reservedSmem.offset0,@object
	.size		.nv.reservedSmem.offset0,0x4
	.type		__assertfail,@function
